// auto-generated by cutlass_sweep.gemm — config: {"arch": "sm_90", "cluster_m": 2, "cluster_n": 1, "dtype": "bf16", "dtype_b": "bf16", "layout": "nt", "stages": 0, "tile_k": 128, "tile_m": 384, "tile_n": 8}
#include "cutlass/cutlass.h"
#include "cutlass/gemm/collective/collective_builder.hpp"
#include "cutlass/gemm/device/gemm_universal_adapter.h"
#include "cutlass/gemm/kernel/gemm_universal.hpp"
#include "cutlass/epilogue/collective/collective_builder.hpp"

using ElemA = cutlass::bfloat16_t;
using ElemB = cutlass::bfloat16_t;
using ElemCD = cutlass::bfloat16_t;
using Acc  = float;
using TileShape    = cute::Shape<cute::_384, cute::_8, cute::_128>;
using ClusterShape = cute::Shape<cute::_2, cute::_1, cute::_1>;

using CollectiveEpilogue = typename cutlass::epilogue::collective::CollectiveBuilder<
    cutlass::arch::Sm90, cutlass::arch::OpClassTensorOp,
    TileShape, ClusterShape,
    cutlass::epilogue::collective::EpilogueTileAuto,
    Acc, Acc,
    ElemCD, cutlass::layout::RowMajor, 128 / cutlass::sizeof_bits<ElemCD>::value,
    ElemCD, cutlass::layout::RowMajor, 128 / cutlass::sizeof_bits<ElemCD>::value,
    cutlass::epilogue::collective::EpilogueScheduleAuto
  >::CollectiveOp;

using CollectiveMainloop = typename cutlass::gemm::collective::CollectiveBuilder<
    cutlass::arch::Sm90, cutlass::arch::OpClassTensorOp,
    ElemA, cutlass::layout::RowMajor, 128 / cutlass::sizeof_bits<ElemA>::value,
    ElemB, cutlass::layout::ColumnMajor, 128 / cutlass::sizeof_bits<ElemB>::value,
    Acc,
    TileShape, ClusterShape,
    cutlass::gemm::collective::StageCountAutoCarveout<static_cast<int>(sizeof(typename CollectiveEpilogue::SharedStorage))>,
    cutlass::gemm::collective::KernelScheduleAuto
  >::CollectiveOp;

using GemmKernel = cutlass::gemm::kernel::GemmUniversal<
    cute::Shape<int,int,int,int>,
    CollectiveMainloop,
    CollectiveEpilogue
>;
using Gemm = cutlass::gemm::device::GemmUniversalAdapter<GemmKernel>;

// Force the device kernel symbol into the cubin without needing a host main.
auto* _anchor = &cutlass::device_kernel<GemmKernel>;


// ===== COMPILED SASS (sm_90a) =====

	.target	sm_90a

	.elftype	@"ET_EXEC"


//--------------------- .note.nv.tkinfo           --------------------------
	.section	.note.nv.tkinfo,"",@"SHT_NOTE"
	.sectionflags	@"SHF_NOTE_NV_TKINFO"
	.tkinfo
        /*0018*/ 	.word	0x00000002
        /*0030*/ 	.string	""
        /*0030*/ 	.string	"ptxas"
        /*0030*/ 	.string	"Cuda compilation tools, release 13.0, V13.0.88"
        /*0030*/ 	.string	"Build cuda_13.0.r13.0/compiler.36424714_0"
        /*0030*/ 	.string	"-arch sm_90a -m 64 "



//--------------------- .note.nv.cuinfo           --------------------------
	.section	.note.nv.cuinfo,"",@"SHT_NOTE"
	.sectionflags	@"SHF_NOTE_NV_CUINFO"
        /*0018*/ 	.short	0x0002
        /*001a*/ 	.short	0x005a
        /*001c*/ 	.short	0x0082
	.zero		2


//--------------------- .nv.info                  --------------------------
	.section	.nv.info,"",@"SHT_CUDA_INFO"
	.align	4


	//----- nvinfo : EIATTR_REGCOUNT
	.align		4
        /*0000*/ 	.byte	0x04, 0x2f
        /*0002*/ 	.short	(.L_15 - .L_14)
	.align		4
.L_14:
        /*0004*/ 	.word	index@(_ZN7cutlass13device_kernelINS_4gemm6kernel13GemmUniversalIN4cute5tupleIJiiiiEEENS1_10collective13CollectiveMmaINS1_34MainloopSm90TmaGmmaWarpSpecializedILi2ENS5_IJNS4_1CILi2EEENSA_ILi1EEESC_EEENS1_35KernelTmaWarpSpecializedCooperativeEEENS5_IJNSA_ILi384EEENSA_ILi8EEENSA_ILi128EEEEEENS_10bfloat16_tENS5_IJlSC_lEEESK_SL_NS4_8TiledMMAINS4_8MMA_AtomIJNS4_4SM904GMMA26MMA_64x8x16_F32BF16BF16_SSILNSP_5MajorE0ELSR_0ELNSP_7ScaleInE1ELSS_1EEEEEENS4_6LayoutISD_NS5_IJSC_NSA_ILi0EEESW_EEEEENS5_IJNS4_10UnderscoreESZ_SZ_EEEEENS4_13SM90_TMA_LOADENS4_14ComposedLayoutINS4_7SwizzleILi3ELi4ELi3EEENS4_18smem_ptr_flag_bitsILi16EEENSV_INS5_IJSH_NSA_ILi64EEEEEENS5_IJS18_SC_EEEEEEEvNS4_8identityENS4_23SM90_TMA_LOAD_MULTICASTES1C_vS1D_EENS_8epilogue10collective6detail29Sm90TmaWarpSpecializedAdapterINS1H_15DefaultEpilogueISK_SL_SL_NS1G_6thread17LinearCombinationISK_Li1EffLNS1L_9ScaleType4KindE0ELNS_15FloatRoundStyleE2ESK_EENS1_15EpilogueDefaultEEEEEvvEEEEvNT_6ParamsE)
        /*0008*/ 	.word	0x000000a8


	//----- nvinfo : EIATTR_FRAME_SIZE
	.align		4
.L_15:
        /*000c*/ 	.byte	0x04, 0x11
        /*000e*/ 	.short	(.L_17 - .L_16)
	.align		4
.L_16:
        /*0010*/ 	.word	index@(_ZN7cutlass13device_kernelINS_4gemm6kernel13GemmUniversalIN4cute5tupleIJiiiiEEENS1_10collective13CollectiveMmaINS1_34MainloopSm90TmaGmmaWarpSpecializedILi2ENS5_IJNS4_1CILi2EEENSA_ILi1EEESC_EEENS1_35KernelTmaWarpSpecializedCooperativeEEENS5_IJNSA_ILi384EEENSA_ILi8EEENSA_ILi128EEEEEENS_10bfloat16_tENS5_IJlSC_lEEESK_SL_NS4_8TiledMMAINS4_8MMA_AtomIJNS4_4SM904GMMA26MMA_64x8x16_F32BF16BF16_SSILNSP_5MajorE0ELSR_0ELNSP_7ScaleInE1ELSS_1EEEEEENS4_6LayoutISD_NS5_IJSC_NSA_ILi0EEESW_EEEEENS5_IJNS4_10UnderscoreESZ_SZ_EEEEENS4_13SM90_TMA_LOADENS4_14ComposedLayoutINS4_7SwizzleILi3ELi4ELi3EEENS4_18smem_ptr_flag_bitsILi16EEENSV_INS5_IJSH_NSA_ILi64EEEEEENS5_IJS18_SC_EEEEEEEvNS4_8identityENS4_23SM90_TMA_LOAD_MULTICASTES1C_vS1D_EENS_8epilogue10collective6detail29Sm90TmaWarpSpecializedAdapterINS1H_15DefaultEpilogueISK_SL_SL_NS1G_6thread17LinearCombinationISK_Li1EffLNS1L_9ScaleType4KindE0ELNS_15FloatRoundStyleE2ESK_EENS1_15EpilogueDefaultEEEEEvvEEEEvNT_6ParamsE)
        /*0014*/ 	.word	0x00000000


	//----- nvinfo : EIATTR_MIN_STACK_SIZE
	.align		4
.L_17:
        /*0018*/ 	.byte	0x04, 0x12
        /*001a*/ 	.short	(.L_19 - .L_18)
	.align		4
.L_18:
        /*001c*/ 	.word	index@(_ZN7cutlass13device_kernelINS_4gemm6kernel13GemmUniversalIN4cute5tupleIJiiiiEEENS1_10collective13CollectiveMmaINS1_34MainloopSm90TmaGmmaWarpSpecializedILi2ENS5_IJNS4_1CILi2EEENSA_ILi1EEESC_EEENS1_35KernelTmaWarpSpecializedCooperativeEEENS5_IJNSA_ILi384EEENSA_ILi8EEENSA_ILi128EEEEEENS_10bfloat16_tENS5_IJlSC_lEEESK_SL_NS4_8TiledMMAINS4_8MMA_AtomIJNS4_4SM904GMMA26MMA_64x8x16_F32BF16BF16_SSILNSP_5MajorE0ELSR_0ELNSP_7ScaleInE1ELSS_1EEEEEENS4_6LayoutISD_NS5_IJSC_NSA_ILi0EEESW_EEEEENS5_IJNS4_10UnderscoreESZ_SZ_EEEEENS4_13SM90_TMA_LOADENS4_14ComposedLayoutINS4_7SwizzleILi3ELi4ELi3EEENS4_18smem_ptr_flag_bitsILi16EEENSV_INS5_IJSH_NSA_ILi64EEEEEENS5_IJS18_SC_EEEEEEEvNS4_8identityENS4_23SM90_TMA_LOAD_MULTICASTES1C_vS1D_EENS_8epilogue10collective6detail29Sm90TmaWarpSpecializedAdapterINS1H_15DefaultEpilogueISK_SL_SL_NS1G_6thread17LinearCombinationISK_Li1EffLNS1L_9ScaleType4KindE0ELNS_15FloatRoundStyleE2ESK_EENS1_15EpilogueDefaultEEEEEvvEEEEvNT_6ParamsE)
        /*0020*/ 	.word	0x00000000
.L_19:


//--------------------- .nv.compat                --------------------------
	.section	.nv.compat,"",@"SHT_CUDA_COMPAT_INFO"
	.align	4
        /*0000*/ 	.byte	0x02, 0x09, 0x01, 0x00, 0x02, 0x02, 0x04, 0x00, 0x02, 0x05, 0x05, 0x00, 0x03, 0x07, 0x01, 0x01
        /*0010*/ 	.byte	0x02, 0x03, 0x01, 0x00, 0x02, 0x06, 0x01, 0x00, 0x04, 0x0b, 0x08, 0x00, 0x00, 0x00, 0x00, 0x00
        /*0020*/ 	.byte	0x00, 0x00, 0x00, 0x00


//--------------------- .nv.info._ZN7cutlass13device_kernelINS_4gemm6kernel13GemmUniversalIN4cute5tupleIJiiiiEEENS1_10collective13CollectiveMmaINS1_34MainloopSm90TmaGmmaWarpSpecializedILi2ENS5_IJNS4_1CILi2EEENSA_ILi1EEESC_EEENS1_35KernelTmaWarpSpecializedCooperativeEEENS5_IJNSA_ILi384EEENSA_ILi8EEENSA_ILi128EEEEEENS_10bfloat16_tENS5_IJlSC_lEEESK_SL_NS4_8TiledMMAINS4_8MMA_AtomIJNS4_4SM904GMMA26MMA_64x8x16_F32BF16BF16_SSILNSP_5MajorE0ELSR_0ELNSP_7ScaleInE1ELSS_1EEEEEENS4_6LayoutISD_NS5_IJSC_NSA_ILi0EEESW_EEEEENS5_IJNS4_10UnderscoreESZ_SZ_EEEEENS4_13SM90_TMA_LOADENS4_14ComposedLayoutINS4_7SwizzleILi3ELi4ELi3EEENS4_18smem_ptr_flag_bitsILi16EEENSV_INS5_IJSH_NSA_ILi64EEEEEENS5_IJS18_SC_EEEEEEEvNS4_8identityENS4_23SM90_TMA_LOAD_MULTICASTES1C_vS1D_EENS_8epilogue10collective6detail29Sm90TmaWarpSpecializedAdapterINS1H_15DefaultEpilogueISK_SL_SL_NS1G_6thread17LinearCombinationISK_Li1EffLNS1L_9ScaleType4KindE0ELNS_15FloatRoundStyleE2ESK_EENS1_15EpilogueDefaultEEEEEvvEEEEvNT_6ParamsE --------------------------
	.section	.nv.info._ZN7cutlass13device_kernelINS_4gemm6kernel13GemmUniversalIN4cute5tupleIJiiiiEEENS1_10collective13CollectiveMmaINS1_34MainloopSm90TmaGmmaWarpSpecializedILi2ENS5_IJNS4_1CILi2EEENSA_ILi1EEESC_EEENS1_35KernelTmaWarpSpecializedCooperativeEEENS5_IJNSA_ILi384EEENSA_ILi8EEENSA_ILi128EEEEEENS_10bfloat16_tENS5_IJlSC_lEEESK_SL_NS4_8TiledMMAINS4_8MMA_AtomIJNS4_4SM904GMMA26MMA_64x8x16_F32BF16BF16_SSILNSP_5MajorE0ELSR_0ELNSP_7ScaleInE1ELSS_1EEEEEENS4_6LayoutISD_NS5_IJSC_NSA_ILi0EEESW_EEEEENS5_IJNS4_10UnderscoreESZ_SZ_EEEEENS4_13SM90_TMA_LOADENS4_14ComposedLayoutINS4_7SwizzleILi3ELi4ELi3EEENS4_18smem_ptr_flag_bitsILi16EEENSV_INS5_IJSH_NSA_ILi64EEEEEENS5_IJS18_SC_EEEEEEEvNS4_8identityENS4_23SM90_TMA_LOAD_MULTICASTES1C_vS1D_EENS_8epilogue10collective6detail29Sm90TmaWarpSpecializedAdapterINS1H_15DefaultEpilogueISK_SL_SL_NS1G_6thread17LinearCombinationISK_Li1EffLNS1L_9ScaleType4KindE0ELNS_15FloatRoundStyleE2ESK_EENS1_15EpilogueDefaultEEEEEvvEEEEvNT_6ParamsE,"",@"SHT_CUDA_INFO"
	.sectionflags	@""
	.align	4


	//----- nvinfo : EIATTR_CUDA_API_VERSION
	.align		4
        /*0000*/ 	.byte	0x04, 0x37
        /*0002*/ 	.short	(.L_21 - .L_20)
.L_20:
        /*0004*/ 	.word	0x00000082


	//----- nvinfo : EIATTR_KPARAM_INFO
	.align		4
.L_21:
        /*0008*/ 	.byte	0x04, 0x17
        /*000a*/ 	.short	(.L_23 - .L_22)
.L_22:
        /*000c*/ 	.word	0x00000000
        /*0010*/ 	.short	0x0000
        /*0012*/ 	.short	0x0070
        /*0014*/ 	.byte	0x00, 0xf0, 0x01, 0x10


	//----- nvinfo : EIATTR_SPARSE_MMA_MASK
	.align		4
.L_23:
        /*0018*/ 	.byte	0x03, 0x50
        /*001a*/ 	.short	0x0000


	//----- nvinfo : EIATTR_MAXREG_COUNT
	.align		4
        /*001c*/ 	.byte	0x03, 0x1b
        /*001e*/ 	.short	0x00a8


	//----- nvinfo : EIATTR_NUM_BARRIERS
	.align		4
        /*0020*/ 	.byte	0x02, 0x4c
        /*0022*/ 	.byte	0x01
	.zero		1


	//----- nvinfo : EIATTR_EXTERNS
	.align		4
        /*0024*/ 	.byte	0x04, 0x0f
        /*0026*/ 	.short	(.L_25 - .L_24)


	//   ....[0]....
	.align		4
.L_24:
        /*0028*/ 	.word	index@(__assertfail)


	//----- nvinfo : EIATTR_MERCURY_ISA_VERSION
	.align		4
.L_25:
        /*002c*/ 	.byte	0x03, 0x5f
        /*002e*/ 	.short	0x0101


	//----- nvinfo : EIATTR_INT_WARP_WIDE_INSTR_OFFSETS
	.align		4
        /*0030*/ 	.byte	0x04, 0x31
        /*0032*/ 	.short	(.L_27 - .L_26)


	//   ....[0]....
.L_26:
        /*0034*/ 	.word	0x00000440


	//   ....[1]....
        /*0038*/ 	.word	0x00000460


	//   ....[2]....
        /*003c*/ 	.word	0x00000600


	//   ....[3]....
        /*0040*/ 	.word	0x00002c50


	//----- nvinfo : EIATTR_COOP_GROUP_MASK_REGIDS
	.align		4
.L_27:
        /*0044*/ 	.byte	0x04, 0x29
        /*0046*/ 	.short	(.L_29 - .L_28)


	//   ....[0]....
.L_28:
        /*0048*/ 	.word	0xffffffff


	//   ....[1]....
        /*004c*/ 	.word	0xffffffff


	//   ....[2]....
        /*0050*/ 	.word	0xffffffff


	//   ....[3]....
        /*0054*/ 	.word	0xffffffff


	//   ....[4]....
        /*0058*/ 	.word	0xffffffff


	//   ....[5]....
        /*005c*/ 	.word	0xffffffff


	//----- nvinfo : EIATTR_COOP_GROUP_INSTR_OFFSETS
	.align		4
.L_29:
        /*0060*/ 	.byte	0x04, 0x28
        /*0062*/ 	.short	(.L_31 - .L_30)


	//   ....[0]....
.L_30:
        /*0064*/ 	.word	0x00000060


	//   ....[1]....
        /*0068*/ 	.word	0x00000070


	//   ....[2]....
        /*006c*/ 	.word	0x00000130


	//   ....[3]....
        /*0070*/ 	.word	0x00000290


	//   ....[4]....
        /*0074*/ 	.word	0x000007b0


	//   ....[5]....
        /*0078*/ 	.word	0x000011f0


	//----- nvinfo : EIATTR_REG_RECONFIG
	.align		4
.L_31:
        /*007c*/ 	.byte	0x01, 0x54
	.zero		2


	//----- nvinfo : EIATTR_SYSCALL_OFFSETS
	.align		4
        /*0080*/ 	.byte	0x04, 0x46
        /*0082*/ 	.short	(.L_33 - .L_32)


	//   ....[0]....
.L_32:
        /*0084*/ 	.word	0x000013b0


	//----- nvinfo : EIATTR_MBARRIER_INSTR_OFFSETS
	.align		4
.L_33:
        /*0088*/ 	.byte	0x04, 0x39
        /*008a*/ 	.short	(.L_35 - .L_34)


	//   ....[0]....
.L_34:
        /*008c*/ 	.word	0x00000230
        /*0090*/ 	.word	0x000000ff
        /*0094*/ 	.word	0x00000000
        /*0098*/ 	.short	0x0100
        /*009a*/ 	.byte	0x08
	.zero		1


	//   ....[1]....
        /*009c*/ 	.word	0x00000240
        /*00a0*/ 	.word	0x000000ff
        /*00a4*/ 	.word	0x00000010
        /*00a8*/ 	.short	0x0100
        /*00aa*/ 	.byte	0x08
	.zero		1


	//   ....[2]....
        /*00ac*/ 	.word	0x00000250
        /*00b0*/ 	.word	0x000000ff
        /*00b4*/ 	.word	0x00000008
        /*00b8*/ 	.short	0x0100
        /*00ba*/ 	.byte	0x08
	.zero		1


	//   ....[3]....
        /*00bc*/ 	.word	0x00000260
        /*00c0*/ 	.word	0x000000ff
        /*00c4*/ 	.word	0x00000018
        /*00c8*/ 	.short	0x0100
        /*00ca*/ 	.byte	0x08
	.zero		1


	//   ....[4]....
        /*00cc*/ 	.word	0x00000690
        /*00d0*/ 	.word	0x000000ff
        /*00d4*/ 	.word	0x00000030
        /*00d8*/ 	.short	0x0100
        /*00da*/ 	.byte	0x06
	.zero		1


	//   ....[5]....
        /*00dc*/ 	.word	0x00000730
        /*00e0*/ 	.word	0x000000ff
        /*00e4*/ 	.word	0x00000038
        /*00e8*/ 	.short	0x0100
        /*00ea*/ 	.byte	0x06
	.zero		1


	//   ....[6]....
        /*00ec*/ 	.word	0x00001470
        /*00f0*/ 	.word	0x00000003
        /*00f4*/ 	.word	0x00000000
        /*00f8*/ 	.short	0x010a
        /*00fa*/ 	.byte	0x3f
	.zero		1


	//   ....[7]....
        /*00fc*/ 	.word	0x000014b0
        /*0100*/ 	.word	0x00000003
        /*0104*/ 	.word	0x00000000
        /*0108*/ 	.short	0x010a
        /*010a*/ 	.byte	0x3f
	.zero		1


	//   ....[8]....
        /*010c*/ 	.word	0x00002070
        /*0110*/ 	.word	0x00000004
        /*0114*/ 	.word	0x00000000
        /*0118*/ 	.short	0x010a
        /*011a*/ 	.byte	0x3f
	.zero		1


	//   ....[9]....
        /*011c*/ 	.word	0x000020b0
        /*0120*/ 	.word	0x00000004
        /*0124*/ 	.word	0x00000000
        /*0128*/ 	.short	0x010a
        /*012a*/ 	.byte	0x3f
	.zero		1


	//   ....[10]....
        /*012c*/ 	.word	0x00002af0
        /*0130*/ 	.word	0x00000004
        /*0134*/ 	.word	0x00000000
        /*0138*/ 	.short	0x0101
        /*013a*/ 	.byte	0x3f
	.zero		1


	//   ....[11]....
        /*013c*/ 	.word	0x00002cd0
        /*0140*/ 	.word	0x00000000
        /*0144*/ 	.word	0x00000000
        /*0148*/ 	.short	0x0101
        /*014a*/ 	.byte	0x3f
	.zero		1


	//   ....[12]....
        /*014c*/ 	.word	0x00005030
        /*0150*/ 	.word	0x0000000f
        /*0154*/ 	.word	0x00000010
        /*0158*/ 	.short	0x010a
        /*015a*/ 	.byte	0x3f
	.zero		1


	//   ....[13]....
        /*015c*/ 	.word	0x00005530
        /*0160*/ 	.word	0x00000004
        /*0164*/ 	.word	0x00000038
        /*0168*/ 	.short	0x0101
        /*016a*/ 	.byte	0x3f
	.zero		1


	//   ....[14]....
        /*016c*/ 	.word	0x00005c80
        /*0170*/ 	.word	0x00000007
        /*0174*/ 	.word	0x00000000
        /*0178*/ 	.short	0x010a
        /*017a*/ 	.byte	0x3f
	.zero		1


	//   ....[15]....
        /*017c*/ 	.word	0x00005d00
        /*0180*/ 	.word	0x00000003
        /*0184*/ 	.word	0x00000000
        /*0188*/ 	.short	0x010a
        /*018a*/ 	.byte	0x3f
	.zero		1


	//   ....[16]....
        /*018c*/ 	.word	0x00005d60
        /*0190*/ 	.word	0x00000003
        /*0194*/ 	.word	0x00000000
        /*0198*/ 	.short	0x010a
        /*019a*/ 	.byte	0x3f
	.zero		1


	//   ....[17]....
        /*019c*/ 	.word	0x00005db0
        /*01a0*/ 	.word	0x00000004
        /*01a4*/ 	.word	0x00000000
        /*01a8*/ 	.short	0x010a
        /*01aa*/ 	.byte	0x3f
	.zero		1


	//   ....[18]....
        /*01ac*/ 	.word	0x00005e80
        /*01b0*/ 	.word	0x0000000f
        /*01b4*/ 	.word	0x00000010
        /*01b8*/ 	.short	0x010a
        /*01ba*/ 	.byte	0x3f
	.zero		1


	//   ....[19]....
        /*01bc*/ 	.word	0x00005f50
        /*01c0*/ 	.word	0x00000007
        /*01c4*/ 	.word	0x00000000
        /*01c8*/ 	.short	0x010a
        /*01ca*/ 	.byte	0x3f
	.zero		1


	//----- nvinfo : EIATTR_NUM_MBARRIERS
	.align		4
.L_35:
        /*01cc*/ 	.byte	0x03, 0x38
        /*01ce*/ 	.short	0x0006


	//----- nvinfo : EIATTR_EXIT_INSTR_OFFSETS
	.align		4
        /*01d0*/ 	.byte	0x04, 0x1c
        /*01d2*/ 	.short	(.L_37 - .L_36)


	//   ....[0]....
.L_36:
        /*01d4*/ 	.word	0x00000910


	//   ....[1]....
        /*01d8*/ 	.word	0x00001120


	//   ....[2]....
        /*01dc*/ 	.word	0x00004840


	//   ....[3]....
        /*01e0*/ 	.word	0x00004da0


	//   ....[4]....
        /*01e4*/ 	.word	0x00005d50


	//----- nvinfo : EIATTR_MAX_THREADS
	.align		4
.L_37:
        /*01e8*/ 	.byte	0x04, 0x05
        /*01ea*/ 	.short	(.L_39 - .L_38)
.L_38:
        /*01ec*/ 	.word	0x00000180
        /*01f0*/ 	.word	0x00000001
        /*01f4*/ 	.word	0x00000001


	//----- nvinfo : EIATTR_CRS_STACK_SIZE
	.align		4
.L_39:
        /*01f8*/ 	.byte	0x04, 0x1e
        /*01fa*/ 	.short	(.L_41 - .L_40)
.L_40:
        /*01fc*/ 	.word	0x00000000


	//----- nvinfo : EIATTR_CBANK_PARAM_SIZE
	.align		4
.L_41:
        /*0200*/ 	.byte	0x03, 0x19
        /*0202*/ 	.short	0x0470


	//----- nvinfo : EIATTR_PARAM_CBANK
	.align		4
        /*0204*/ 	.byte	0x04, 0x0a
        /*0206*/ 	.short	(.L_43 - .L_42)
	.align		4
.L_42:
        /*0208*/ 	.word	index@(.nv.constant0._ZN7cutlass13device_kernelINS_4gemm6kernel13GemmUniversalIN4cute5tupleIJiiiiEEENS1_10collective13CollectiveMmaINS1_34MainloopSm90TmaGmmaWarpSpecializedILi2ENS5_IJNS4_1CILi2EEENSA_ILi1EEESC_EEENS1_35KernelTmaWarpSpecializedCooperativeEEENS5_IJNSA_ILi384EEENSA_ILi8EEENSA_ILi128EEEEEENS_10bfloat16_tENS5_IJlSC_lEEESK_SL_NS4_8TiledMMAINS4_8MMA_AtomIJNS4_4SM904GMMA26MMA_64x8x16_F32BF16BF16_SSILNSP_5MajorE0ELSR_0ELNSP_7ScaleInE1ELSS_1EEEEEENS4_6LayoutISD_NS5_IJSC_NSA_ILi0EEESW_EEEEENS5_IJNS4_10UnderscoreESZ_SZ_EEEEENS4_13SM90_TMA_LOADENS4_14ComposedLayoutINS4_7SwizzleILi3ELi4ELi3EEENS4_18smem_ptr_flag_bitsILi16EEENSV_INS5_IJSH_NSA_ILi64EEEEEENS5_IJS18_SC_EEEEEEEvNS4_8identityENS4_23SM90_TMA_LOAD_MULTICASTES1C_vS1D_EENS_8epilogue10collective6detail29Sm90TmaWarpSpecializedAdapterINS1H_15DefaultEpilogueISK_SL_SL_NS1G_6thread17LinearCombinationISK_Li1EffLNS1L_9ScaleType4KindE0ELNS_15FloatRoundStyleE2ESK_EENS1_15EpilogueDefaultEEEEEvvEEEEvNT_6ParamsE)
        /*020c*/ 	.short	0x0210
        /*020e*/ 	.short	0x0470


	//----- nvinfo : EIATTR_SW_WAR
	.align		4
.L_43:
        /*0210*/ 	.byte	0x04, 0x36
        /*0212*/ 	.short	(.L_45 - .L_44)
.L_44:
        /*0214*/ 	.word	0x00000008
.L_45:


//--------------------- .nv.callgraph             --------------------------
	.section	.nv.callgraph,"",@"SHT_CUDA_CALLGRAPH"
	.align	4
	.sectionentsize	8
	.align		4
        /*0000*/ 	.word	0x00000000
	.align		4
        /*0004*/ 	.word	0xffffffff
	.align		4
        /*0008*/ 	.word	index@(_ZN7cutlass13device_kernelINS_4gemm6kernel13GemmUniversalIN4cute5tupleIJiiiiEEENS1_10collective13CollectiveMmaINS1_34MainloopSm90TmaGmmaWarpSpecializedILi2ENS5_IJNS4_1CILi2EEENSA_ILi1EEESC_EEENS1_35KernelTmaWarpSpecializedCooperativeEEENS5_IJNSA_ILi384EEENSA_ILi8EEENSA_ILi128EEEEEENS_10bfloat16_tENS5_IJlSC_lEEESK_SL_NS4_8TiledMMAINS4_8MMA_AtomIJNS4_4SM904GMMA26MMA_64x8x16_F32BF16BF16_SSILNSP_5MajorE0ELSR_0ELNSP_7ScaleInE1ELSS_1EEEEEENS4_6LayoutISD_NS5_IJSC_NSA_ILi0EEESW_EEEEENS5_IJNS4_10UnderscoreESZ_SZ_EEEEENS4_13SM90_TMA_LOADENS4_14ComposedLayoutINS4_7SwizzleILi3ELi4ELi3EEENS4_18smem_ptr_flag_bitsILi16EEENSV_INS5_IJSH_NSA_ILi64EEEEEENS5_IJS18_SC_EEEEEEEvNS4_8identityENS4_23SM90_TMA_LOAD_MULTICASTES1C_vS1D_EENS_8epilogue10collective6detail29Sm90TmaWarpSpecializedAdapterINS1H_15DefaultEpilogueISK_SL_SL_NS1G_6thread17LinearCombinationISK_Li1EffLNS1L_9ScaleType4KindE0ELNS_15FloatRoundStyleE2ESK_EENS1_15EpilogueDefaultEEEEEvvEEEEvNT_6ParamsE)
	.align		4
        /*000c*/ 	.word	index@(__assertfail)
	.align		4
        /*0010*/ 	.word	0x00000000
	.align		4
        /*0014*/ 	.word	0xfffffffe
	.align		4
        /*0018*/ 	.word	0x00000000
	.align		4
        /*001c*/ 	.word	0xfffffffd
	.align		4
        /*0020*/ 	.word	0x00000000
	.align		4
        /*0024*/ 	.word	0xfffffffc


//--------------------- .nv.constant4             --------------------------
	.section	.nv.constant4,"a",@progbits
	.align	8
	.align		8
.nv.constant4:
        /*0000*/ 	.dword	__assertfail
	.align		8
        /*0008*/ 	.dword	__unnamed_1
	.align		8
        /*0010*/ 	.dword	_ZN39_INTERNAL_fd5a3816_4_k_cu_a89b4dc3_78074cuda3std3__45__cpo5beginE
	.align		8
        /*0018*/ 	.dword	_ZN39_INTERNAL_fd5a3816_4_k_cu_a89b4dc3_78074cuda3std3__45__cpo3endE
	.align		8
        /*0020*/ 	.dword	_ZN39_INTERNAL_fd5a3816_4_k_cu_a89b4dc3_78074cuda3std3__45__cpo6cbeginE
	.align		8
        /*0028*/ 	.dword	_ZN39_INTERNAL_fd5a3816_4_k_cu_a89b4dc3_78074cuda3std3__45__cpo4cendE
	.align		8
        /*0030*/ 	.dword	_ZN39_INTERNAL_fd5a3816_4_k_cu_a89b4dc3_78074cuda3std3__441_GLOBAL__N__fd5a3816_4_k_cu_a89b4dc3_78076ignoreE
	.align		8
        /*0038*/ 	.dword	_ZN39_INTERNAL_fd5a3816_4_k_cu_a89b4dc3_78074cuda3std3__419piecewise_constructE
	.align		8
        /*0040*/ 	.dword	_ZN39_INTERNAL_fd5a3816_4_k_cu_a89b4dc3_78074cuda3std3__48in_placeE
	.align		8
        /*0048*/ 	.dword	_ZN39_INTERNAL_fd5a3816_4_k_cu_a89b4dc3_78074cuda3std6ranges3__45__cpo4swapE
	.align		8
        /*0050*/ 	.dword	_ZN39_INTERNAL_fd5a3816_4_k_cu_a89b4dc3_78074cuda3std6ranges3__45__cpo9iter_moveE
	.align		8
        /*0058*/ 	.dword	_ZN39_INTERNAL_fd5a3816_4_k_cu_a89b4dc3_78074cute7productE
	.align		8
        /*0060*/ 	.dword	_ZN39_INTERNAL_fd5a3816_4_k_cu_a89b4dc3_78074cute1_E
	.align		8
        /*0068*/ 	.dword	$str$22
	.align		8
        /*0070*/ 	.dword	$str$23


//--------------------- .text._ZN7cutlass13device_kernelINS_4gemm6kernel13GemmUniversalIN4cute5tupleIJiiiiEEENS1_10collective13CollectiveMmaINS1_34MainloopSm90TmaGmmaWarpSpecializedILi2ENS5_IJNS4_1CILi2EEENSA_ILi1EEESC_EEENS1_35KernelTmaWarpSpecializedCooperativeEEENS5_IJNSA_ILi384EEENSA_ILi8EEENSA_ILi128EEEEEENS_10bfloat16_tENS5_IJlSC_lEEESK_SL_NS4_8TiledMMAINS4_8MMA_AtomIJNS4_4SM904GMMA26MMA_64x8x16_F32BF16BF16_SSILNSP_5MajorE0ELSR_0ELNSP_7ScaleInE1ELSS_1EEEEEENS4_6LayoutISD_NS5_IJSC_NSA_ILi0EEESW_EEEEENS5_IJNS4_10UnderscoreESZ_SZ_EEEEENS4_13SM90_TMA_LOADENS4_14ComposedLayoutINS4_7SwizzleILi3ELi4ELi3EEENS4_18smem_ptr_flag_bitsILi16EEENSV_INS5_IJSH_NSA_ILi64EEEEEENS5_IJS18_SC_EEEEEEEvNS4_8identityENS4_23SM90_TMA_LOAD_MULTICASTES1C_vS1D_EENS_8epilogue10collective6detail29Sm90TmaWarpSpecializedAdapterINS1H_15DefaultEpilogueISK_SL_SL_NS1G_6thread17LinearCombinationISK_Li1EffLNS1L_9ScaleType4KindE0ELNS_15FloatRoundStyleE2ESK_EENS1_15EpilogueDefaultEEEEEvvEEEEvNT_6ParamsE --------------------------
	.section	.text._ZN7cutlass13device_kernelINS_4gemm6kernel13GemmUniversalIN4cute5tupleIJiiiiEEENS1_10collective13CollectiveMmaINS1_34MainloopSm90TmaGmmaWarpSpecializedILi2ENS5_IJNS4_1CILi2EEENSA_ILi1EEESC_EEENS1_35KernelTmaWarpSpecializedCooperativeEEENS5_IJNSA_ILi384EEENSA_ILi8EEENSA_ILi128EEEEEENS_10bfloat16_tENS5_IJlSC_lEEESK_SL_NS4_8TiledMMAINS4_8MMA_AtomIJNS4_4SM904GMMA26MMA_64x8x16_F32BF16BF16_SSILNSP_5MajorE0ELSR_0ELNSP_7ScaleInE1ELSS_1EEEEEENS4_6LayoutISD_NS5_IJSC_NSA_ILi0EEESW_EEEEENS5_IJNS4_10UnderscoreESZ_SZ_EEEEENS4_13SM90_TMA_LOADENS4_14ComposedLayoutINS4_7SwizzleILi3ELi4ELi3EEENS4_18smem_ptr_flag_bitsILi16EEENSV_INS5_IJSH_NSA_ILi64EEEEEENS5_IJS18_SC_EEEEEEEvNS4_8identityENS4_23SM90_TMA_LOAD_MULTICASTES1C_vS1D_EENS_8epilogue10collective6detail29Sm90TmaWarpSpecializedAdapterINS1H_15DefaultEpilogueISK_SL_SL_NS1G_6thread17LinearCombinationISK_Li1EffLNS1L_9ScaleType4KindE0ELNS_15FloatRoundStyleE2ESK_EENS1_15EpilogueDefaultEEEEEvvEEEEvNT_6ParamsE,"ax",@progbits
	.align	128
.text._ZN7cutlass13device_kernelINS_4gemm6kernel13GemmUniversalIN4cute5tupleIJiiiiEEENS1_10collective13CollectiveMmaINS1_34MainloopSm90TmaGmmaWarpSpecializedILi2ENS5_IJNS4_1CILi2EEENSA_ILi1EEESC_EEENS1_35KernelTmaWarpSpecializedCooperativeEEENS5_IJNSA_ILi384EEENSA_ILi8EEENSA_ILi128EEEEEENS_10bfloat16_tENS5_IJlSC_lEEESK_SL_NS4_8TiledMMAINS4_8MMA_AtomIJNS4_4SM904GMMA26MMA_64x8x16_F32BF16BF16_SSILNSP_5MajorE0ELSR_0ELNSP_7ScaleInE1ELSS_1EEEEEENS4_6LayoutISD_NS5_IJSC_NSA_ILi0EEESW_EEEEENS5_IJNS4_10UnderscoreESZ_SZ_EEEEENS4_13SM90_TMA_LOADENS4_14ComposedLayoutINS4_7SwizzleILi3ELi4ELi3EEENS4_18smem_ptr_flag_bitsILi16EEENSV_INS5_IJSH_NSA_ILi64EEEEEENS5_IJS18_SC_EEEEEEEvNS4_8identityENS4_23SM90_TMA_LOAD_MULTICASTES1C_vS1D_EENS_8epilogue10collective6detail29Sm90TmaWarpSpecializedAdapterINS1H_15DefaultEpilogueISK_SL_SL_NS1G_6thread17LinearCombinationISK_Li1EffLNS1L_9ScaleType4KindE0ELNS_15FloatRoundStyleE2ESK_EENS1_15EpilogueDefaultEEEEEvvEEEEvNT_6ParamsE:
        .type           _ZN7cutlass13device_kernelINS_4gemm6kernel13GemmUniversalIN4cute5tupleIJiiiiEEENS1_10collective13CollectiveMmaINS1_34MainloopSm90TmaGmmaWarpSpecializedILi2ENS5_IJNS4_1CILi2EEENSA_ILi1EEESC_EEENS1_35KernelTmaWarpSpecializedCooperativeEEENS5_IJNSA_ILi384EEENSA_ILi8EEENSA_ILi128EEEEEENS_10bfloat16_tENS5_IJlSC_lEEESK_SL_NS4_8TiledMMAINS4_8MMA_AtomIJNS4_4SM904GMMA26MMA_64x8x16_F32BF16BF16_SSILNSP_5MajorE0ELSR_0ELNSP_7ScaleInE1ELSS_1EEEEEENS4_6LayoutISD_NS5_IJSC_NSA_ILi0EEESW_EEEEENS5_IJNS4_10UnderscoreESZ_SZ_EEEEENS4_13SM90_TMA_LOADENS4_14ComposedLayoutINS4_7SwizzleILi3ELi4ELi3EEENS4_18smem_ptr_flag_bitsILi16EEENSV_INS5_IJSH_NSA_ILi64EEEEEENS5_IJS18_SC_EEEEEEEvNS4_8identityENS4_23SM90_TMA_LOAD_MULTICASTES1C_vS1D_EENS_8epilogue10collective6detail29Sm90TmaWarpSpecializedAdapterINS1H_15DefaultEpilogueISK_SL_SL_NS1G_6thread17LinearCombinationISK_Li1EffLNS1L_9ScaleType4KindE0ELNS_15FloatRoundStyleE2ESK_EENS1_15EpilogueDefaultEEEEEvvEEEEvNT_6ParamsE,@function
        .size           _ZN7cutlass13device_kernelINS_4gemm6kernel13GemmUniversalIN4cute5tupleIJiiiiEEENS1_10collective13CollectiveMmaINS1_34MainloopSm90TmaGmmaWarpSpecializedILi2ENS5_IJNS4_1CILi2EEENSA_ILi1EEESC_EEENS1_35KernelTmaWarpSpecializedCooperativeEEENS5_IJNSA_ILi384EEENSA_ILi8EEENSA_ILi128EEEEEENS_10bfloat16_tENS5_IJlSC_lEEESK_SL_NS4_8TiledMMAINS4_8MMA_AtomIJNS4_4SM904GMMA26MMA_64x8x16_F32BF16BF16_SSILNSP_5MajorE0ELSR_0ELNSP_7ScaleInE1ELSS_1EEEEEENS4_6LayoutISD_NS5_IJSC_NSA_ILi0EEESW_EEEEENS5_IJNS4_10UnderscoreESZ_SZ_EEEEENS4_13SM90_TMA_LOADENS4_14ComposedLayoutINS4_7SwizzleILi3ELi4ELi3EEENS4_18smem_ptr_flag_bitsILi16EEENSV_INS5_IJSH_NSA_ILi64EEEEEENS5_IJS18_SC_EEEEEEEvNS4_8identityENS4_23SM90_TMA_LOAD_MULTICASTES1C_vS1D_EENS_8epilogue10collective6detail29Sm90TmaWarpSpecializedAdapterINS1H_15DefaultEpilogueISK_SL_SL_NS1G_6thread17LinearCombinationISK_Li1EffLNS1L_9ScaleType4KindE0ELNS_15FloatRoundStyleE2ESK_EENS1_15EpilogueDefaultEEEEEvvEEEEvNT_6ParamsE,(.L_x_87 - _ZN7cutlass13device_kernelINS_4gemm6kernel13GemmUniversalIN4cute5tupleIJiiiiEEENS1_10collective13CollectiveMmaINS1_34MainloopSm90TmaGmmaWarpSpecializedILi2ENS5_IJNS4_1CILi2EEENSA_ILi1EEESC_EEENS1_35KernelTmaWarpSpecializedCooperativeEEENS5_IJNSA_ILi384EEENSA_ILi8EEENSA_ILi128EEEEEENS_10bfloat16_tENS5_IJlSC_lEEESK_SL_NS4_8TiledMMAINS4_8MMA_AtomIJNS4_4SM904GMMA26MMA_64x8x16_F32BF16BF16_SSILNSP_5MajorE0ELSR_0ELNSP_7ScaleInE1ELSS_1EEEEEENS4_6LayoutISD_NS5_IJSC_NSA_ILi0EEESW_EEEEENS5_IJNS4_10UnderscoreESZ_SZ_EEEEENS4_13SM90_TMA_LOADENS4_14ComposedLayoutINS4_7SwizzleILi3ELi4ELi3EEENS4_18smem_ptr_flag_bitsILi16EEENSV_INS5_IJSH_NSA_ILi64EEEEEENS5_IJS18_SC_EEEEEEEvNS4_8identityENS4_23SM90_TMA_LOAD_MULTICASTES1C_vS1D_EENS_8epilogue10collective6detail29Sm90TmaWarpSpecializedAdapterINS1H_15DefaultEpilogueISK_SL_SL_NS1G_6thread17LinearCombinationISK_Li1EffLNS1L_9ScaleType4KindE0ELNS_15FloatRoundStyleE2ESK_EENS1_15EpilogueDefaultEEEEEvvEEEEvNT_6ParamsE)
        .other          _ZN7cutlass13device_kernelINS_4gemm6kernel13GemmUniversalIN4cute5tupleIJiiiiEEENS1_10collective13CollectiveMmaINS1_34MainloopSm90TmaGmmaWarpSpecializedILi2ENS5_IJNS4_1CILi2EEENSA_ILi1EEESC_EEENS1_35KernelTmaWarpSpecializedCooperativeEEENS5_IJNSA_ILi384EEENSA_ILi8EEENSA_ILi128EEEEEENS_10bfloat16_tENS5_IJlSC_lEEESK_SL_NS4_8TiledMMAINS4_8MMA_AtomIJNS4_4SM904GMMA26MMA_64x8x16_F32BF16BF16_SSILNSP_5MajorE0ELSR_0ELNSP_7ScaleInE1ELSS_1EEEEEENS4_6LayoutISD_NS5_IJSC_NSA_ILi0EEESW_EEEEENS5_IJNS4_10UnderscoreESZ_SZ_EEEEENS4_13SM90_TMA_LOADENS4_14ComposedLayoutINS4_7SwizzleILi3ELi4ELi3EEENS4_18smem_ptr_flag_bitsILi16EEENSV_INS5_IJSH_NSA_ILi64EEEEEENS5_IJS18_SC_EEEEEEEvNS4_8identityENS4_23SM90_TMA_LOAD_MULTICASTES1C_vS1D_EENS_8epilogue10collective6detail29Sm90TmaWarpSpecializedAdapterINS1H_15DefaultEpilogueISK_SL_SL_NS1G_6thread17LinearCombinationISK_Li1EffLNS1L_9ScaleType4KindE0ELNS_15FloatRoundStyleE2ESK_EENS1_15EpilogueDefaultEEEEEvvEEEEvNT_6ParamsE,@"STO_CUDA_ENTRY STV_DEFAULT"
_ZN7cutlass13device_kernelINS_4gemm6kernel13GemmUniversalIN4cute5tupleIJiiiiEEENS1_10collective13CollectiveMmaINS1_34MainloopSm90TmaGmmaWarpSpecializedILi2ENS5_IJNS4_1CILi2EEENSA_ILi1EEESC_EEENS1_35KernelTmaWarpSpecializedCooperativeEEENS5_IJNSA_ILi384EEENSA_ILi8EEENSA_ILi128EEEEEENS_10bfloat16_tENS5_IJlSC_lEEESK_SL_NS4_8TiledMMAINS4_8MMA_AtomIJNS4_4SM904GMMA26MMA_64x8x16_F32BF16BF16_SSILNSP_5MajorE0ELSR_0ELNSP_7ScaleInE1ELSS_1EEEEEENS4_6LayoutISD_NS5_IJSC_NSA_ILi0EEESW_EEEEENS5_IJNS4_10UnderscoreESZ_SZ_EEEEENS4_13SM90_TMA_LOADENS4_14ComposedLayoutINS4_7SwizzleILi3ELi4ELi3EEENS4_18smem_ptr_flag_bitsILi16EEENSV_INS5_IJSH_NSA_ILi64EEEEEENS5_IJS18_SC_EEEEEEEvNS4_8identityENS4_23SM90_TMA_LOAD_MULTICASTES1C_vS1D_EENS_8epilogue10collective6detail29Sm90TmaWarpSpecializedAdapterINS1H_15DefaultEpilogueISK_SL_SL_NS1G_6thread17LinearCombinationISK_Li1EffLNS1L_9ScaleType4KindE0ELNS_15FloatRoundStyleE2ESK_EENS1_15EpilogueDefaultEEEEEvvEEEEvNT_6ParamsE:
[----:B------:R-:W0:Y:S01]  /*0000*/  LDC R1, c[0x0][0x28] ;  /* 0x00000a00ff017b82 */ /* 0x000e220000000800 */
[----:B------:R-:W1:Y:S01]  /*0010*/  S2R R16, SR_TID.X ;  /* 0x0000000000107919 */ /* 0x000e620000002100 */
[----:B------:R-:W-:Y:S01]  /*0020*/  ELECT P0, URZ, PT ;  /* 0x00000000003f782f */ /* 0x000fe20003800000 */
[----:B------:R-:W-:Y:S01]  /*0030*/  BSSY B0, `(.L_x_0) ;  /* 0x000000f000007945 */ /* 0x000fe20003800000 */
[--C-:B-1----:R-:W-:Y:S02]  /*0040*/  SHF.R.U32.HI R0, RZ, 0x5, R16.reuse ;  /* 0x00000005ff007819 */ /* 0x102fe40000011610 */
[----:B------:R-:W-:-:S03]  /*0050*/  SHF.R.U32.HI R2, RZ, 0x7, R16 ;  /* 0x00000007ff027819 */ /* 0x000fc60000011610 */
[----:B------:R-:W1:Y:S04]  /*0060*/  SHFL.IDX PT, R3, R0, RZ, 0x1f ;  /* 0x00001fff00037589 */ /* 0x000e6800000e0000 */
[----:B------:R2:W3:Y:S01]  /*0070*/  SHFL.IDX PT, R6, R2, RZ, 0x1f ;  /* 0x00001fff02067589 */ /* 0x0004e200000e0000 */
[----:B-1----:R-:W-:-:S13]  /*0080*/  ISETP.NE.OR P0, PT, R3, RZ, !P0 ;  /* 0x000000ff0300720c */ /* 0x002fda0004705670 */
[----:B0-23--:R-:W-:Y:S05]  /*0090*/  @P0 BRA `(.L_x_1) ;  /* 0x0000000000200947 */ /* 0x00dfea0003800000 */
[----:B------:R-:W-:Y:S02]  /*00a0*/  ULDC.64 UR4, c[0x0][0x198] ;  /* 0x0000660000047ab9 */ /* 0x000fe40000000a00 */
[----:B------:R-:W-:Y:S02]  /*00b0*/  UIADD3 UR6, UP0, UR4, 0xf0, URZ ;  /* 0x000000f004067890 */ /* 0x000fe4000ff1e03f */
[----:B------:R-:W-:Y:S02]  /*00c0*/  UIADD3 UR4, UP1, UR4, 0x1f0, URZ ;  /* 0x000001f004047890 */ /* 0x000fe4000ff3e03f */
[----:B------:R-:W-:Y:S02]  /*00d0*/  UIADD3.X UR7, URZ, UR5, URZ, UP0, !UPT ;  /* 0x000000053f077290 */ /* 0x000fe400087fe43f */
[----:B------:R-:W-:-:S07]  /*00e0*/  UIADD3.X UR5, URZ, UR5, URZ, UP1, !UPT ;  /* 0x000000053f057290 */ /* 0x000fce0008ffe43f */
[----:B------:R0:W-:Y:S02]  /*00f0*/  UTMACCTL.PF [UR6] ;  /* 0x00000000060079b9 */ /* 0x0001e40008040000 */
[----:B------:R0:W-:Y:S02]  /*0100*/  UTMACCTL.PF [UR4] ;  /* 0x00000000040079b9 */ /* 0x0001e40008040000 */
[----:B0-----:R-:W-:Y:S01]  /*0110*/  NOP ;  /* 0x0000000000007918 */ /* 0x001fe20000000000 */
.L_x_1:
[----:B------:R-:W-:Y:S05]  /*0120*/  BSYNC B0 ;  /* 0x0000000000007941 */ /* 0x000fea0003800000 */
.L_x_0:
[----:B------:R-:W0:Y:S02]  /*0130*/  SHFL.IDX PT, R4, R0, RZ, 0x1f ;  /* 0x00001fff00047589 */ /* 0x000e2400000e0000 */
[----:B0-----:R-:W-:-:S13]  /*0140*/  ISETP.NE.AND P0, PT, R4, RZ, PT ;  /* 0x000000ff0400720c */ /* 0x001fda0003f05270 */
[----:B------:R-:W-:Y:S05]  /*0150*/  @P0 BRA `(.L_x_2) ;  /* 0x0000000000480947 */ /* 0x000fea0003800000 */
[----:B------:R-:W0:Y:S01]  /*0160*/  S2UR UR8, SR_CgaCtaId ;  /* 0x00000000000879c3 */ /* 0x000e220000008800 */
[----:B------:R-:W-:Y:S01]  /*0170*/  UMOV UR4, 0x400 ;  /* 0x0000040000047882 */ /* 0x000fe20000000000 */
[----:B------:R-:W-:Y:S01]  /*0180*/  UMOV UR5, 0x1 ;  /* 0x0000000100057882 */ /* 0x000fe20000000000 */
[----:B------:R-:W-:Y:S01]  /*0190*/  UMOV UR6, 0x4 ;  /* 0x0000000400067882 */ /* 0x000fe20000000000 */
[----:B------:R-:W-:Y:S01]  /*01a0*/  ELECT P0, URZ, PT ;  /* 0x00000000003f782f */ /* 0x000fe20003800000 */
[----:B------:R-:W-:-:S04]  /*01b0*/  UIADD3 UR6, -UR6, 0x100000, URZ ;  /* 0x0010000006067890 */ /* 0x000fc8000fffe13f */
[----:B------:R-:W-:Y:S02]  /*01c0*/  USHF.L.U32 UR7, UR6, 0xb, URZ ;  /* 0x0000000b06077899 */ /* 0x000fe4000800063f */
[----:B------:R-:W-:Y:S02]  /*01d0*/  USHF.L.U32 UR6, UR6, 0x1, URZ ;  /* 0x0000000106067899 */ /* 0x000fe4000800063f */
[----:B0-----:R-:W-:Y:S02]  /*01e0*/  ULEA UR8, UR8, UR4, 0x18 ;  /* 0x0000000408087291 */ /* 0x001fe4000f8ec03f */
[----:B------:R-:W-:-:S04]  /*01f0*/  UIADD3 UR4, -UR5, 0x100000, URZ ;  /* 0x0010000005047890 */ /* 0x000fc8000fffe13f */
[----:B------:R-:W-:Y:S02]  /*0200*/  USHF.L.U32 UR5, UR4, 0xb, URZ ;  /* 0x0000000b04057899 */ /* 0x000fe4000800063f */
[----:B------:R-:W-:Y:S01]  /*0210*/  USHF.L.U32 UR4, UR4, 0x1, URZ ;  /* 0x0000000104047899 */ /* 0x000fe2000800063f */
[----:B------:R-:W0:Y:S11]  /*0220*/  FENCE.VIEW.ASYNC.S ;  /* 0x00000000000073c6 */ /* 0x000e360000000000 */
[----:B0-----:R0:W1:Y:S01]  /*0230*/  SYNCS.EXCH.64 URZ, [UR8], UR4 ;  /* 0x00000004083f75b2 */ /* 0x0010620008000100 */
[----:B------:R0:W2:Y:S01]  /*0240*/  SYNCS.EXCH.64 URZ, [UR8+0x10], UR6 ;  /* 0x00001006083f75b2 */ /* 0x0000a20008000100 */
[----:B------:R0:W3:Y:S01]  /*0250*/  SYNCS.EXCH.64 URZ, [UR8+0x8], UR4 ;  /* 0x00000804083f75b2 */ /* 0x0000e20008000100 */
[----:B------:R0:W4:Y:S01]  /*0260*/  SYNCS.EXCH.64 URZ, [UR8+0x18], UR6 ;  /* 0x00001806083f75b2 */ /* 0x0001220008000100 */
[----:B------:R-:W-:Y:S01]  /*0270*/  NOP ;  /* 0x0000000000007918 */ /* 0x000fe20000000000 */
.L_x_2:
[----:B------:R-:W-:Y:S01]  /*0280*/  SHF.R.S32.HI R5, RZ, 0x1f, R16 ;  /* 0x0000001fff057819 */ /* 0x000fe20000011410 */
[----:B------:R-:W5:Y:S01]  /*0290*/  SHFL.IDX PT, R0, R0, RZ, 0x1f ;  /* 0x00001fff00007589 */ /* 0x000f6200000e0000 */
[----:B0-----:R-:W0:Y:S01]  /*02a0*/  S2UR UR8, SR_CTAID.X ;  /* 0x00000000000879c3 */ /* 0x001e220000002500 */
[----:B------:R-:W-:Y:S02]  /*02b0*/  ELECT P0, URZ, PT ;  /* 0x00000000003f782f */ /* 0x000fe40003800000 */
[----:B------:R-:W-:Y:S01]  /*02c0*/  LEA.HI R5, R5, R16, RZ, 0x7 ;  /* 0x0000001005057211 */ /* 0x000fe200078f38ff */
[----:B------:R-:W1:Y:S01]  /*02d0*/  S2R R2, SR_CTAID.Y ;  /* 0x0000000000027919 */ /* 0x000e620000002600 */
[----:B------:R-:W-:Y:S01]  /*02e0*/  SHF.R.S32.HI R9, RZ, 0x1f, R4 ;  /* 0x0000001fff097819 */ /* 0x000fe20000011404 */
[----:B------:R-:W-:Y:S01]  /*02f0*/  ULDC UR4, c[0x0][0x150] ;  /* 0x0000540000047ab9 */ /* 0x000fe20000000800 */
[----:B------:R-:W-:Y:S01]  /*0300*/  LOP3.LUT R5, R5, 0xffffff80, RZ, 0xc0, !PT ;  /* 0xffffff8005057812 */ /* 0x000fe200078ec0ff */
[----:B------:R-:W-:Y:S01]  /*0310*/  NOP ;  /* 0x0000000000007918 */ /* 0x000fe20000000000 */
[----:B------:R-:W-:Y:S01]  /*0320*/  LEA.HI R9, R9, R4, RZ, 0x2 ;  /* 0x0000000409097211 */ /* 0x000fe200078f10ff */
[----:B------:R-:W2:Y:S01]  /*0330*/  LDC R10, c[0x0][0x144] ;  /* 0x00005100ff0a7b82 */ /* 0x000ea20000000800 */
[----:B------:R-:W-:Y:S01]  /*0340*/  NOP ;  /* 0x0000000000007918 */ /* 0x000fe20000000000 */
[----:B------:R-:W-:Y:S01]  /*0350*/  IMAD.IADD R7, R16, 0x1, -R5 ;  /* 0x0000000110077824 */ /* 0x000fe200078e0a05 */
[----:B------:R-:W-:Y:S01]  /*0360*/  LOP3.LUT R9, R9, 0x3ffffffc, RZ, 0xc0, !PT ;  /* 0x3ffffffc09097812 */ /* 0x000fe200078ec0ff */
[----:B------:R-:W-:Y:S01]  /*0370*/  IMAD.MOV.U32 R28, RZ, RZ, 0x1 ;  /* 0x00000001ff1c7424 */ /* 0x000fe200078e00ff */
[----:B------:R-:W-:-:S02]  /*0380*/  ISETP.NE.AND P3, PT, R6, RZ, PT ;  /* 0x000000ff0600720c */ /* 0x000fc40003f65270 */
[----:B------:R-:W-:Y:S01]  /*0390*/  SHF.R.S32.HI R8, RZ, 0x1f, R7 ;  /* 0x0000001fff087819 */ /* 0x000fe20000011407 */
[----:B------:R-:W-:Y:S01]  /*03a0*/  IMAD.IADD R4, R4, 0x1, -R9 ;  /* 0x0000000104047824 */ /* 0x000fe200078e0a09 */
[----:B------:R-:W3:Y:S02]  /*03b0*/  LDC R12, c[0x0][0x140] ;  /* 0x00005000ff0c7b82 */ /* 0x000ee40000000800 */
[----:B------:R-:W-:Y:S02]  /*03c0*/  LEA.HI R8, R8, R7, RZ, 0x3 ;  /* 0x0000000708087211 */ /* 0x000fe400078f18ff */
[----:B-----5:R-:W-:Y:S02]  /*03d0*/  ISETP.NE.OR P0, PT, R0, RZ, !P0 ;  /* 0x000000ff0000720c */ /* 0x020fe40004705670 */
[--C-:B------:R-:W-:Y:S02]  /*03e0*/  SHF.R.S32.HI R0, RZ, 0x3, R8.reuse ;  /* 0x00000003ff007819 */ /* 0x100fe40000011408 */
[----:B------:R-:W-:-:S02]  /*03f0*/  SHF.R.S32.HI R5, RZ, 0x1f, R8 ;  /* 0x0000001fff057819 */ /* 0x000fc40000011408 */
[----:B0-----:R-:W-:Y:S02]  /*0400*/  I2FP.F32.U32 R8, UR8 ;  /* 0x0000000800087c45 */ /* 0x001fe40008201000 */
[----:B------:R-:W-:-:S03]  /*0410*/  LEA.HI R5, R5, R0, RZ, 0x2 ;  /* 0x0000000005057211 */ /* 0x000fc600078f10ff */
[----:B------:R-:W-:Y:S01]  /*0420*/  FMUL R8, R8, UR4 ;  /* 0x0000000408087c20 */ /* 0x000fe20008400000 */
[----:B------:R-:W-:Y:S01]  /*0430*/  LOP3.LUT R5, R5, 0xfffffffc, RZ, 0xc0, !PT ;  /* 0xfffffffc05057812 */ /* 0x000fe200078ec0ff */
[----:B------:R-:W-:Y:S01]  /*0440*/  VOTEU.ALL UP0, P0 ;  /* 0x00000000003f7886 */ /* 0x000fe20000000000 */
[----:B------:R-:W-:Y:S01]  /*0450*/  ULDC UR4, c[0x0][0x154] ;  /* 0x0000550000047ab9 */ /* 0x000fe20000000800 */
[----:B------:R-:W-:Y:S02]  /*0460*/  VOTEU.ALL UP1, P0 ;  /* 0x00000000003f7886 */ /* 0x000fe40000020000 */
[----:B------:R-:W0:Y:S01]  /*0470*/  F2I.U32.TRUNC.NTZ R8, R8 ;  /* 0x0000000800087305 */ /* 0x000e22000020f000 */
[----:B------:R-:W-:Y:S01]  /*0480*/  IMAD.IADD R5, R0, 0x1, -R5 ;  /* 0x0000000100057824 */ /* 0x000fe200078e0a05 */
[----:B------:R-:W5:Y:S01]  /*0490*/  @!UP0 S2UR UR7, SR_CgaCtaId ;  /* 0x00000000000789c3 */ /* 0x000f620000008800 */
[----:B------:R-:W-:Y:S01]  /*04a0*/  @!UP0 UMOV UR6, 0x400 ;  /* 0x0000040000068882 */ /* 0x000fe20000000000 */
[----:B---3--:R-:W-:Y:S01]  /*04b0*/  ISETP.EQ.U32.AND P2, PT, R12, 0x1, PT ;  /* 0x000000010c00780c */ /* 0x008fe20003f42070 */
[----:B------:R-:W-:Y:S01]  /*04c0*/  IMAD R23, R4, 0x4, R5 ;  /* 0x0000000404177824 */ /* 0x000fe200078e0205 */
[----:B-1----:R-:W-:-:S04]  /*04d0*/  I2FP.F32.U32 R4, R2 ;  /* 0x0000000200047245 */ /* 0x002fc80000201000 */
[----:B------:R-:W-:Y:S01]  /*04e0*/  LEA.HI R0, R23, R23, RZ, 0x1 ;  /* 0x0000001717007211 */ /* 0x000fe200078f08ff */
[----:B------:R-:W-:Y:S01]  /*04f0*/  FMUL R11, R4, UR4 ;  /* 0x00000004040b7c20 */ /* 0x000fe20008400000 */
[----:B------:R-:W1:Y:S01]  /*0500*/  LDC R5, c[0x0][0x148] ;  /* 0x00005200ff057b82 */ /* 0x000e620000000800 */
[----:B------:R-:W-:Y:S01]  /*0510*/  UMOV UR4, 0x20 ;  /* 0x0000002000047882 */ /* 0x000fe20000000000 */
[----:B0-----:R-:W-:Y:S01]  /*0520*/  IMAD.MOV R9, RZ, RZ, -R8 ;  /* 0x000000ffff097224 */ /* 0x001fe200078e0a08 */
[----:B------:R-:W-:Y:S02]  /*0530*/  LOP3.LUT R8, R0, 0xfffffffe, RZ, 0xc0, !PT ;  /* 0xfffffffe00087812 */ /* 0x000fe400078ec0ff */
[----:B------:R-:W0:Y:S01]  /*0540*/  F2I.U32.TRUNC.NTZ R11, R11 ;  /* 0x0000000b000b7305 */ /* 0x000e22000020f000 */
[----:B------:R-:W-:Y:S01]  /*0550*/  SHF.R.S32.HI R0, RZ, 0x1f, R3 ;  /* 0x0000001fff007819 */ /* 0x000fe20000011403 */
[----:B--2---:R-:W-:Y:S01]  /*0560*/  IMAD R4, R10, R9, UR8 ;  /* 0x000000080a047e24 */ /* 0x004fe2000f8e0209 */
[----:B------:R-:W-:-:S04]  /*0570*/  @!UP0 UIADD3 UR4, -UR4, 0x100000, URZ ;  /* 0x0010000004048890 */ /* 0x000fc8000fffe13f */
[----:B------:R-:W-:Y:S02]  /*0580*/  @!UP0 USHF.L.U32 UR5, UR4, 0xb, URZ ;  /* 0x0000000b04058899 */ /* 0x000fe4000800063f */
[----:B------:R-:W-:Y:S01]  /*0590*/  @!UP0 USHF.L.U32 UR4, UR4, 0x1, URZ ;  /* 0x0000000104048899 */ /* 0x000fe2000800063f */
[C---:B------:R-:W-:Y:S01]  /*05a0*/  IMAD.IADD R9, R23.reuse, 0x1, -R8 ;  /* 0x0000000117097824 */ /* 0x040fe200078e0a08 */
[----:B------:R-:W-:Y:S01]  /*05b0*/  LEA.HI R0, R0, R3, RZ, 0x2 ;  /* 0x0000000300007211 */ /* 0x000fe200078f10ff */
[----:B------:R-:W-:-:S03]  /*05c0*/  IMAD.SHL.U32 R8, R23, 0x4, RZ ;  /* 0x0000000417087824 */ /* 0x000fc600078e00ff */
[----:B------:R-:W-:Y:S01]  /*05d0*/  ISETP.NE.AND P4, PT, R9, R4, PT ;  /* 0x000000040900720c */ /* 0x000fe20003f85270 */
[----:B-----5:R-:W-:Y:S01]  /*05e0*/  @!UP0 ULEA UR6, UR7, UR6, 0x18 ;  /* 0x0000000607068291 */ /* 0x020fe2000f8ec03f */
[----:B------:R-:W-:Y:S01]  /*05f0*/  LOP3.LUT R0, R0, 0xfffffffc, RZ, 0xc0, !PT ;  /* 0xfffffffc00007812 */ /* 0x000fe200078ec0ff */
[----:B------:R-:W-:Y:S01]  /*0600*/  VOTEU.ALL UP0, P0 ;  /* 0x00000000003f7886 */ /* 0x000fe20000000000 */
[----:B------:R-:W-:Y:S01]  /*0610*/  LOP3.LUT R23, R23, 0xc, R8, 0x78, !PT ;  /* 0x0000000c17177812 */ /* 0x000fe200078e7808 */
[----:B0-----:R-:W-:Y:S01]  /*0620*/  IMAD.MOV R14, RZ, RZ, -R11 ;  /* 0x000000ffff0e7224 */ /* 0x001fe200078e0a0b */
[----:B------:R-:W-:Y:S01]  /*0630*/  LOP3.LUT P0, RZ, R7, 0x7, RZ, 0xc0, !PT ;  /* 0x0000000707ff7812 */ /* 0x000fe2000780c0ff */
[----:B------:R-:W-:Y:S02]  /*0640*/  IMAD.IADD R0, R3, 0x1, -R0 ;  /* 0x0000000103007824 */ /* 0x000fe400078e0a00 */
[----:B-1----:R-:W-:Y:S01]  /*0650*/  IMAD R9, R5, R14, R2 ;  /* 0x0000000e05097224 */ /* 0x002fe200078e0202 */
[----:B------:R-:W-:-:S03]  /*0660*/  ISETP.LT.U32.AND P0, PT, R23, 0x2, !P0 ;  /* 0x000000021700780c */ /* 0x000fc60004701070 */
[----:B------:R-:W-:Y:S01]  /*0670*/  @P4 LEA.HI R8, R23, R23, RZ, 0x1 ;  /* 0x0000001717084211 */ /* 0x000fe200078f08ff */
[----:B------:R-:W0:Y:S02]  /*0680*/  FENCE.VIEW.ASYNC.S ;  /* 0x00000000000073c6 */ /* 0x000e240000000000 */
[----:B0-----:R0:W1:Y:S01]  /*0690*/  @!UP0 SYNCS.EXCH.64 URZ, [UR6+0x30], UR4 ;  /* 0x00003004063f85b2 */ /* 0x0010620008000100 */
[C---:B------:R-:W-:Y:S02]  /*06a0*/  ISETP.NE.AND P1, PT, R0.reuse, 0x3, PT ;  /* 0x000000030000780c */ /* 0x040fe40003f25270 */
[----:B------:R-:W-:Y:S02]  /*06b0*/  @P4 SHF.R.S32.HI R8, RZ, 0x1, R8 ;  /* 0x00000001ff084819 */ /* 0x000fe40000011408 */
[----:B------:R-:W-:Y:S02]  /*06c0*/  ISETP.EQ.OR P1, PT, R0, RZ, !P1 ;  /* 0x000000ff0000720c */ /* 0x000fe40004f22670 */
[----:B------:R-:W-:Y:S01]  /*06d0*/  @P4 ISETP.NE.AND P5, PT, R8, R9, PT ;  /* 0x000000090800420c */ /* 0x000fe20003fa5270 */
[C---:B------:R-:W-:Y:S01]  /*06e0*/  VIADD R8, R6.reuse, 0xffffffff ;  /* 0xffffffff06087836 */ /* 0x040fe20000000000 */
[----:B------:R-:W-:-:S02]  /*06f0*/  ISETP.EQ.AND P1, PT, R6, RZ, P1 ;  /* 0x000000ff0600720c */ /* 0x000fc40000f22270 */
[----:B------:R-:W-:Y:S02]  /*0700*/  SEL R7, RZ, 0x1, !P0 ;  /* 0x00000001ff077807 */ /* 0x000fe40004000000 */
[----:B------:R-:W-:Y:S02]  /*0710*/  ISETP.GE.U32.AND P6, PT, R8, 0x2, PT ;  /* 0x000000020800780c */ /* 0x000fe40003fc6070 */
[----:B------:R-:W-:Y:S01]  /*0720*/  @P4 SEL R28, RZ, 0x1, P5 ;  /* 0x00000001ff1c4807 */ /* 0x000fe20002800000 */
[----:B------:R0:W2:Y:S01]  /*0730*/  @!UP1 SYNCS.EXCH.64 URZ, [UR6+0x38], UR4 ;  /* 0x00003804063f95b2 */ /* 0x0000a20008000100 */
[----:B------:R-:W-:Y:S01]  /*0740*/  SEL R17, RZ, 0x1, !P1 ;  /* 0x00000001ff117807 */ /* 0x000fe20004800000 */
[----:B------:R-:W-:Y:S01]  /*0750*/  NOP ;  /* 0x0000000000007918 */ /* 0x000fe20000000000 */
[----:B------:R-:W-:Y:S02]  /*0760*/  LOP3.LUT R28, R28, R7, RZ, 0xc0, !PT ;  /* 0x000000071c1c7212 */ /* 0x000fe400078ec0ff */
[----:B------:R-:W-:Y:S01]  /*0770*/  SEL R17, R17, 0x2, P6 ;  /* 0x0000000211117807 */ /* 0x000fe20003000000 */
[----:B0-----:R-:W-:Y:S06]  /*0780*/  @!P2 BRA `(.L_x_3) ;  /* 0x000000000008a947 */ /* 0x001fec0003800000 */
[----:B-12-4-:R-:W-:Y:S01]  /*0790*/  UCGABAR_ARV ;  /* 0x00000000000079c7 */ /* 0x016fe20008000000 */
[----:B------:R-:W-:Y:S05]  /*07a0*/  BRA `(.L_x_4) ;  /* 0x0000000000047947 */ /* 0x000fea0003800000 */
.L_x_3:
[----:B-12-4-:R-:W-:Y:S01]  /*07b0*/  NOP ;  /* 0x0000000000007918 */ /* 0x016fe20000000000 */
.L_x_4:
[----:B------:R-:W0:Y:S01]  /*07c0*/  LDC R22, c[0x0][0x65c] ;  /* 0x00019700ff167b82 */ /* 0x000e220000000800 */
[----:B------:R-:W-:Y:S02]  /*07d0*/  IMAD.U32 R6, RZ, RZ, UR8 ;  /* 0x00000008ff067e24 */ /* 0x000fe4000f8e00ff */
[----:B------:R-:W-:Y:S01]  /*07e0*/  IMAD.MOV.U32 R7, RZ, RZ, RZ ;  /* 0x000000ffff077224 */ /* 0x000fe200078e00ff */
[----:B0-----:R-:W-:-:S04]  /*07f0*/  ISETP.NE.AND P1, PT, R22, 0x1, PT ;  /* 0x000000011600780c */ /* 0x001fc80003f25270 */
[----:B------:R-:W-:-:S09]  /*0800*/  P2R R3, PR, RZ, 0x2 ;  /* 0x00000002ff037803 */ /* 0x000fd20000000000 */
[----:B------:R-:W0:Y:S01]  /*0810*/  @P1 LDC R19, c[0x0][0x10] ;  /* 0x00000400ff131b82 */ /* 0x000e220000000800 */
[----:B------:R-:W-:Y:S02]  /*0820*/  @P1 IMAD.MOV.U32 R3, RZ, RZ, RZ ;  /* 0x000000ffff031224 */ /* 0x000fe400078e00ff */
[----:B------:R-:W-:-:S05]  /*0830*/  @P1 IMAD.MOV.U32 R11, RZ, RZ, RZ ;  /* 0x000000ffff0b1224 */ /* 0x000fca00078e00ff */
[----:B------:R-:W1:Y:S01]  /*0840*/  @!P1 LDC R9, c[0x0][0xc] ;  /* 0x00000300ff099b82 */ /* 0x000e620000000800 */
[----:B0-----:R-:W-:-:S04]  /*0850*/  @P1 IMAD.WIDE.U32 R18, R19, UR8, R2 ;  /* 0x0000000813121c25 */ /* 0x001fc8000f8e0002 */
[----:B------:R-:W-:Y:S02]  /*0860*/  @P1 IMAD.IADD R19, R19, 0x1, R11 ;  /* 0x0000000113131824 */ /* 0x000fe400078e020b */
[----:B-1----:R-:W-:-:S04]  /*0870*/  @!P1 IMAD.WIDE.U32 R6, R2, R9, R6 ;  /* 0x0000000902069225 */ /* 0x002fc800078e0006 */
[----:B------:R-:W-:Y:S02]  /*0880*/  @!P1 IMAD.MOV.U32 R18, RZ, RZ, R6 ;  /* 0x000000ffff129224 */ /* 0x000fe400078e0006 */
[----:B------:R-:W-:Y:S01]  /*0890*/  @!P1 IMAD.MOV.U32 R19, RZ, RZ, R7 ;  /* 0x000000ffff139224 */ /* 0x000fe200078e0007 */
[----:B------:R-:W-:Y:S06]  /*08a0*/  @!P2 BRA `(.L_x_5) ;  /* 0x00000000000ca947 */ /* 0x000fec0003800000 */
[----:B------:R-:W-:Y:S01]  /*08b0*/  UCGABAR_WAIT ;  /* 0x0000000000007dc7 */ /* 0x000fe20008000000 */
[----:B------:R-:W-:Y:S01]  /*08c0*/  CCTL.IVALL ;  /* 0x00000000ff00798f */ /* 0x000fe20002000000 */
[----:B------:R-:W-:Y:S05]  /*08d0*/  BRA `(.L_x_6) ;  /* 0x0000000000047947 */ /* 0x000fea0003800000 */
.L_x_5:
[----:B------:R-:W-:Y:S06]  /*08e0*/  BAR.SYNC.DEFER_BLOCKING 0x0 ;  /* 0x0000000000007b1d */ /* 0x000fec0000010000 */
.L_x_6:
[----:B------:R-:W-:Y:S05]  /*08f0*/  @!P3 BRA `(.L_x_7) ;  /* 0x0000003c00d4b947 */ /* 0x000fea0003800000 */
[----:B------:R-:W-:-:S13]  /*0900*/  ISETP.GT.U32.AND P0, PT, R8, 0x1, PT ;  /* 0x000000010800780c */ /* 0x000fda0003f04070 */
[----:B------:R-:W-:Y:S05]  /*0910*/  @P0 EXIT ;  /* 0x000000000000094d */ /* 0x000fea0003800000 */
[----:B------:R-:W-:Y:S01]  /*0920*/  ULDC.64 UR4, c[0x0][0x650] ;  /* 0x0001940000047ab9 */ /* 0x000fe20000000a00 */
[----:B------:R-:W-:Y:S01]  /*0930*/  PRMT R0, RZ, 0x7610, R0 ;  /* 0x00007610ff007816 */ /* 0x000fe20000000000 */
[----:B------:R-:W-:Y:S01]  /*0940*/  IMAD.MOV.U32 R40, RZ, RZ, -0x1 ;  /* 0xffffffffff287424 */ /* 0x000fe200078e00ff */
[----:B------:R-:W-:Y:S01]  /*0950*/  ISETP.GE.U32.AND P0, PT, R18, UR4, PT ;  /* 0x0000000412007c0c */ /* 0x000fe2000bf06070 */
[----:B------:R-:W-:Y:S02]  /*0960*/  IMAD.MOV.U32 R41, RZ, RZ, -0x1 ;  /* 0xffffffffff297424 */ /* 0x000fe400078e00ff */
[----:B------:R-:W-:Y:S01]  /*0970*/  IMAD.MOV.U32 R31, RZ, RZ, -0x1 ;  /* 0xffffffffff1f7424 */ /* 0x000fe200078e00ff */
[----:B------:R-:W-:-:S13]  /*0980*/  ISETP.GE.U32.AND.EX P0, PT, R19, UR5, PT, P0 ;  /* 0x0000000513007c0c */ /* 0x000fda000bf06100 */
[----:B------:R-:W-:Y:S05]  /*0990*/  @P0 BRA `(.L_x_8) ;  /* 0x0000000400280947 */ /* 0x000fea0003800000 */
[----:B------:R-:W0:Y:S01]  /*09a0*/  LDC.64 R20, c[0x0][0x628] ;  /* 0x00018a00ff147b82 */ /* 0x000e220000000a00 */
[----:B------:R-:W-:Y:S02]  /*09b0*/  IMAD.MOV.U32 R6, RZ, RZ, R18 ;  /* 0x000000ffff067224 */ /* 0x000fe400078e0012 */
[----:B------:R-:W-:-:S05]  /*09c0*/  IMAD.MOV.U32 R7, RZ, RZ, R19 ;  /* 0x000000ffff077224 */ /* 0x000fca00078e0013 */
[----:B------:R-:W1:Y:S08]  /*09d0*/  LDC R0, c[0x0][0x630] ;  /* 0x00018c00ff007b82 */ /* 0x000e700000000800 */
[----:B------:R-:W2:Y:S01]  /*09e0*/  LDC.64 R24, c[0x0][0x620] ;  /* 0x00018800ff187b82 */ /* 0x000ea20000000a00 */
[----:B0-----:R-:W-:-:S04]  /*09f0*/  ISETP.NE.U32.AND P0, PT, R20, RZ, PT ;  /* 0x000000ff1400720c */ /* 0x001fc80003f05070 */
[----:B------:R-:W-:-:S13]  /*0a00*/  ISETP.NE.AND.EX P0, PT, R21, RZ, PT, P0 ;  /* 0x000000ff1500720c */ /* 0x000fda0003f05300 */
[----:B-12---:R-:W-:Y:S05]  /*0a10*/  @!P0 BRA `(.L_x_9) ;  /* 0x0000000000288947 */ /* 0x006fea0003800000 */
[----:B------:R-:W0:Y:S02]  /*0a20*/  LDC R11, c[0x0][0x634] ;  /* 0x00018d00ff0b7b82 */ /* 0x000e240000000800 */
[----:B0-----:R-:W-:-:S05]  /*0a30*/  IADD3 R11, P0, R18, R11, RZ ;  /* 0x0000000b120b7210 */ /* 0x001fca0007f1e0ff */
[----:B------:R-:W-:-:S04]  /*0a40*/  IMAD.X R13, RZ, RZ, R19, P0 ;  /* 0x000000ffff0d7224 */ /* 0x000fc800000e0613 */
[----:B------:R-:W-:-:S04]  /*0a50*/  IMAD.WIDE.U32 R6, R13, R20, RZ ;  /* 0x000000140d067225 */ /* 0x000fc800078e00ff */
[----:B------:R-:W-:-:S04]  /*0a60*/  IMAD.WIDE.U32 R8, P0, R11, R21, R6 ;  /* 0x000000150b087225 */ /* 0x000fc80007800006 */
[----:B------:R-:W-:-:S04]  /*0a70*/  IMAD.WIDE.U32 R6, R11, R20, RZ ;  /* 0x000000140b067225 */ /* 0x000fc800078e00ff */
[----:B------:R-:W-:Y:S01]  /*0a80*/  IMAD.X R11, RZ, RZ, RZ, P0 ;  /* 0x000000ffff0b7224 */ /* 0x000fe200000e06ff */
[----:B------:R-:W-:Y:S01]  /*0a90*/  IADD3 RZ, P0, R7, R8, RZ ;  /* 0x0000000807ff7210 */ /* 0x000fe20007f1e0ff */
[----:B------:R-:W-:-:S04]  /*0aa0*/  IMAD.MOV.U32 R10, RZ, RZ, R9 ;  /* 0x000000ffff0a7224 */ /* 0x000fc800078e0009 */
[----:B------:R-:W-:-:S08]  /*0ab0*/  IMAD.WIDE.U32.X R6, R13, R21, R10, P0 ;  /* 0x000000150d067225 */ /* 0x000fd000000e040a */
.L_x_9:
[----:B------:R-:W0:Y:S01]  /*0ac0*/  LDC.64 R26, c[0x0][0x640] ;  /* 0x00019000ff1a7b82 */ /* 0x000e220000000a00 */
[--C-:B------:R-:W-:Y:S01]  /*0ad0*/  SHF.R.U64 R31, R6, R0, R7.reuse ;  /* 0x00000000061f7219 */ /* 0x100fe20000001207 */
[----:B------:R-:W-:Y:S01]  /*0ae0*/  IMAD R29, R5, R14, R2 ;  /* 0x0000000e051d7224 */ /* 0x000fe200078e0202 */
[----:B------:R-:W-:Y:S02]  /*0af0*/  SHF.R.U32.HI R0, RZ, R0, R7 ;  /* 0x00000000ff007219 */ /* 0x000fe40000011607 */
[----:B------:R-:W-:-:S03]  /*0b00*/  IADD3 R3, P0, RZ, -R31, RZ ;  /* 0x8000001fff037210 */ /* 0x000fc60007f1e0ff */
[----:B------:R-:W1:Y:S02]  /*0b10*/  LDC R8, c[0x0][0x618] ;  /* 0x00018600ff087b82 */ /* 0x000e640000000800 */
[----:B------:R-:W-:-:S04]  /*0b20*/  IMAD.X R7, RZ, RZ, ~R0, P0 ;  /* 0x000000ffff077224 */ /* 0x000fc800000e0e00 */
[-C--:B------:R-:W-:Y:S02]  /*0b30*/  IMAD R0, R7, R24.reuse, RZ ;  /* 0x0000001807007224 */ /* 0x080fe400078e02ff */
[----:B------:R-:W2:Y:S01]  /*0b40*/  LDC R12, c[0x0][0x608] ;  /* 0x00018200ff0c7b82 */ /* 0x000ea20000000800 */
[----:B------:R-:W-:-:S04]  /*0b50*/  IMAD.WIDE.U32 R6, R3, R24, R18 ;  /* 0x0000001803067225 */ /* 0x000fc800078e0012 */
[----:B------:R-:W-:Y:S02]  /*0b60*/  IMAD R3, R3, R25, R0 ;  /* 0x0000001903037224 */ /* 0x000fe400078e0200 */
[----:B------:R-:W-:Y:S01]  /*0b70*/  IMAD.MOV.U32 R25, RZ, RZ, 0x1 ;  /* 0x00000001ff197424 */ /* 0x000fe200078e00ff */
[----:B------:R-:W3:Y:S01]  /*0b80*/  LDC R20, c[0x0][0x658] ;  /* 0x00019600ff147b82 */ /* 0x000ee20000000800 */
[----:B------:R-:W-:Y:S01]  /*0b90*/  IMAD.IADD R3, R7, 0x1, R3 ;  /* 0x0000000107037824 */ /* 0x000fe200078e0203 */
[----:B0-----:R-:W-:Y:S01]  /*0ba0*/  ISETP.NE.U32.AND P0, PT, R26, RZ, PT ;  /* 0x000000ff1a00720c */ /* 0x001fe20003f05070 */
[----:B------:R-:W-:-:S03]  /*0bb0*/  IMAD.MOV.U32 R7, RZ, RZ, -0x1 ;  /* 0xffffffffff077424 */ /* 0x000fc600078e00ff */
[----:B------:R-:W-:Y:S02]  /*0bc0*/  ISETP.NE.AND.EX P0, PT, R27, RZ, PT, P0 ;  /* 0x000000ff1b00720c */ /* 0x000fe40003f05300 */
[----:B------:R-:W0:Y:S01]  /*0bd0*/  LDC R13, c[0x0][0x600] ;  /* 0x00018000ff0d7b82 */ /* 0x000e220000000800 */
[-CC-:B-1----:R-:W-:Y:S02]  /*0be0*/  SHF.R.U64 R10, R6, R8.reuse, R3.reuse ;  /* 0x00000008060a7219 */ /* 0x182fe40000001203 */
[----:B------:R-:W-:-:S05]  /*0bf0*/  SHF.R.U32.HI R3, RZ, R8, R3 ;  /* 0x00000008ff037219 */ /* 0x000fca0000011603 */
[----:B------:R-:W1:Y:S01]  /*0c00*/  LDC R15, c[0x0][0x648] ;  /* 0x00019200ff0f7b82 */ /* 0x000e620000000800 */
[-CC-:B--2---:R-:W-:Y:S02]  /*0c10*/  SHF.R.U64 R30, R10, R12.reuse, R3.reuse ;  /* 0x0000000c0a1e7219 */ /* 0x184fe40000001203 */
[----:B------:R-:W-:-:S05]  /*0c20*/  SHF.R.U32.HI R3, RZ, R12, R3 ;  /* 0x0000000cff037219 */ /* 0x000fca0000011603 */
[----:B------:R-:W2:Y:S01]  /*0c30*/  LDC R21, c[0x0][0x638] ;  /* 0x00018e00ff157b82 */ /* 0x000ea20000000800 */
[-CC-:B---3--:R-:W-:Y:S02]  /*0c40*/  SHF.R.U64 R12, R30, R20.reuse, R3.reuse ;  /* 0x000000141e0c7219 */ /* 0x188fe40000001203 */
[-C--:B------:R-:W-:Y:S02]  /*0c50*/  SHF.L.U32 R0, R7, R20.reuse, RZ ;  /* 0x0000001407007219 */ /* 0x080fe400000006ff */
[----:B------:R-:W-:Y:S01]  /*0c60*/  SHF.R.U32.HI R3, RZ, R20, R3 ;  /* 0x00000014ff037219 */ /* 0x000fe20000011603 */
[----:B------:R-:W-:Y:S01]  /*0c70*/  IMAD.MOV.U32 R2, RZ, RZ, R12 ;  /* 0x000000ffff027224 */ /* 0x000fe200078e000c */
[----:B------:R-:W-:Y:S01]  /*0c80*/  LOP3.LUT R5, RZ, R0, RZ, 0x33, !PT ;  /* 0x00000000ff057212 */ /* 0x000fe200078e33ff */
[----:B------:R-:W3:Y:S01]  /*0c90*/  LDC R24, c[0x0][0x610] ;  /* 0x00018400ff187b82 */ /* 0x000ee20000000800 */
[----:B------:R-:W-:Y:S05]  /*0ca0*/  @!P0 BRA `(.L_x_10) ;  /* 0x0000000000288947 */ /* 0x000fea0003800000 */
[----:B------:R-:W4:Y:S02]  /*0cb0*/  LDC R9, c[0x0][0x64c] ;  /* 0x00019300ff097b82 */ /* 0x000f240000000800 */
[----:B----4-:R-:W-:-:S05]  /*0cc0*/  IADD3 R9, P0, R12, R9, RZ ;  /* 0x000000090c097210 */ /* 0x010fca0007f1e0ff */
        /* <DEDUP_REMOVED lines=8> */
.L_x_10:
[----:B-1----:R-:W-:Y:S01]  /*0d50*/  SHF.R.U64 R2, R2, R15, R3 ;  /* 0x0000000f02027219 */ /* 0x002fe20000001203 */
[----:B0-----:R-:W-:Y:S01]  /*0d60*/  VIADD R3, R13, 0xffffffff ;  /* 0xffffffff0d037836 */ /* 0x001fe20000000000 */
[----:B------:R-:W-:Y:S02]  /*0d70*/  SHF.L.U32 R0, R25, R20, RZ ;  /* 0x0000001419007219 */ /* 0x000fe400000006ff */
[----:B------:R-:W-:Y:S01]  /*0d80*/  LOP3.LUT R5, R30, R5, RZ, 0xc0, !PT ;  /* 0x000000051e057212 */ /* 0x000fe200078ec0ff */
[----:B------:R-:W-:Y:S01]  /*0d90*/  IMAD.MOV R6, RZ, RZ, -R2 ;  /* 0x000000ffff067224 */ /* 0x000fe200078e0a02 */
[----:B------:R-:W-:Y:S02]  /*0da0*/  SEL R4, R4, R29, !P1 ;  /* 0x0000001d04047207 */ /* 0x000fe40004800000 */
[----:B------:R-:W-:Y:S01]  /*0db0*/  LOP3.LUT R3, R10, R3, RZ, 0xc0, !PT ;  /* 0x000000030a037212 */ /* 0x000fe200078ec0ff */
[----:B------:R-:W-:Y:S02]  /*0dc0*/  IMAD R5, R0, R2, R5 ;  /* 0x0000000200057224 */ /* 0x000fe400078e0205 */
[----:B--2---:R-:W-:-:S02]  /*0dd0*/  IMAD R0, R6, R21, R12 ;  /* 0x0000001506007224 */ /* 0x004fc400078e020c */
[----:B---3--:R-:W-:Y:S02]  /*0de0*/  IMAD R4, R5, R24, R4 ;  /* 0x0000001805047224 */ /* 0x008fe400078e0204 */
[----:B------:R-:W-:Y:S02]  /*0df0*/  IMAD.MOV.U32 R2, RZ, RZ, 0x1 ;  /* 0x00000001ff027424 */ /* 0x000fe400078e00ff */
[----:B------:R-:W-:-:S03]  /*0e00*/  IMAD R3, R0, R13, R3 ;  /* 0x0000000d00037224 */ /* 0x000fc600078e0203 */
[----:B------:R-:W-:Y:S02]  /*0e10*/  PRMT R0, R2, 0x7610, R0 ;  /* 0x0000761002007816 */ /* 0x000fe40000000000 */
[----:B------:R-:W-:Y:S02]  /*0e20*/  SEL R41, R3, R4, !P1 ;  /* 0x0000000403297207 */ /* 0x000fe40004800000 */
[----:B------:R-:W-:-:S07]  /*0e30*/  SEL R40, R4, R3, !P1 ;  /* 0x0000000304287207 */ /* 0x000fce0004800000 */
.L_x_8:
[----:B------:R-:W-:-:S08]  /*0e40*/  NOP ;  /* 0x0000000000007918 */ /* 0x000fd00000000000 */
[----:B------:R-:W0:Y:S02]  /*0e50*/  USETMAXREG.TRY_ALLOC.CTAPOOL UP0, 0xe8 ;  /* 0x000000e8000079c8 */ /* 0x000e240008000600 */
[----:B0-----:R-:W-:-:S13]  /*0e60*/  PLOP3.LUT P0, PT, PT, PT, UP0, 0x80, 0x0 ;  /* 0x000000000000781c */ /* 0x001fda0003f0f008 */
[----:B------:R-:W-:Y:S05]  /*0e70*/  @!P0 BRA `(.L_x_8) ;  /* 0xfffffffc00f08947 */ /* 0x000fea000383ffff */
[----:B------:R-:W-:Y:S01]  /*0e80*/  ULDC.64 UR4, c[0x0][0x598] ;  /* 0x0001660000047ab9 */ /* 0x000fe20000000a00 */
[----:B------:R-:W-:Y:S01]  /*0e90*/  ULDC.64 UR36, c[0x0][0x208] ;  /* 0x0000820000247ab9 */ /* 0x000fe20000000a00 */
[----:B------:R-:W-:-:S04]  /*0ea0*/  ISETP.NE.U32.AND P0, PT, RZ, UR4, PT ;  /* 0x00000004ff007c0c */ /* 0x000fc8000bf05070 */
[----:B------:R-:W-:-:S13]  /*0eb0*/  ISETP.NE.AND.EX P0, PT, RZ, UR5, PT, P0 ;  /* 0x00000005ff007c0c */ /* 0x000fda000bf05300 */
[----:B------:R-:W-:Y:S05]  /*0ec0*/  @!P0 BRA `(.L_x_11) ;  /* 0x00000000001c8947 */ /* 0x000fea0003800000 */
[----:B------:R-:W0:Y:S02]  /*0ed0*/  LDC.64 R2, c[0x0][0x598] ;  /* 0x00016600ff027b82 */ /* 0x000e240000000a00 */
[----:B0-----:R-:W2:Y:S02]  /*0ee0*/  LDG.E.64 R2, desc[UR36][R2.64] ;  /* 0x0000002402027981 */ /* 0x001ea4000c1e1b00 */
[----:B--2---:R-:W-:-:S04]  /*0ef0*/  ISETP.NE.U32.AND P0, PT, R2, RZ, PT ;  /* 0x000000ff0200720c */ /* 0x004fc80003f05070 */
[----:B------:R-:W-:-:S13]  /*0f00*/  ISETP.NE.AND.EX P0, PT, R3, RZ, PT, P0 ;  /* 0x000000ff0300720c */ /* 0x000fda0003f05300 */
[----:B------:R-:W-:Y:S05]  /*0f10*/  @!P0 BRA `(.L_x_11) ;  /* 0x0000000000088947 */ /* 0x000fea0003800000 */
[----:B------:R0:W5:Y:S01]  /*0f20*/  LD.E R29, desc[UR36][R2.64] ;  /* 0x00000024021d7980 */ /* 0x000162000c101900 */
[----:B------:R-:W-:Y:S05]  /*0f30*/  BRA `(.L_x_12) ;  /* 0x0000000000247947 */ /* 0x000fea0003800000 */
.L_x_11:
[----:B------:R-:W-:Y:S02]  /*0f40*/  ULDC.64 UR4, c[0x0][0x588] ;  /* 0x0001620000047ab9 */ /* 0x000fe40000000a00 */
[----:B------:R-:W-:-:S04]  /*0f50*/  ISETP.NE.U32.AND P0, PT, RZ, UR4, PT ;  /* 0x00000004ff007c0c */ /* 0x000fc8000bf05070 */
[----:B------:R-:W-:-:S13]  /*0f60*/  ISETP.NE.AND.EX P0, PT, RZ, UR5, PT, P0 ;  /* 0x00000005ff007c0c */ /* 0x000fda000bf05300 */
[----:B------:R-:W-:Y:S05]  /*0f70*/  @!P0 BRA `(.L_x_13) ;  /* 0x00000000000c8947 */ /* 0x000fea0003800000 */
[----:B------:R-:W0:Y:S02]  /*0f80*/  LDC.64 R2, c[0x0][0x588] ;  /* 0x00016200ff027b82 */ /* 0x000e240000000a00 */
[----:B0-----:R1:W5:Y:S01]  /*0f90*/  LDG.E R29, desc[UR36][R2.64] ;  /* 0x00000024021d7981 */ /* 0x001362000c1e1900 */
[----:B------:R-:W-:Y:S05]  /*0fa0*/  BRA `(.L_x_12) ;  /* 0x0000000000087947 */ /* 0x000fea0003800000 */
.L_x_13:
[----:B------:R-:W-:Y:S02]  /*0fb0*/  ULDC UR4, c[0x0][0x580] ;  /* 0x0001600000047ab9 */ /* 0x000fe40000000800 */
[----:B------:R-:W-:-:S07]  /*0fc0*/  IMAD.U32 R29, RZ, RZ, UR4 ;  /* 0x00000004ff1d7e24 */ /* 0x000fce000f8e00ff */
.L_x_12:
[----:B------:R-:W-:Y:S02]  /*0fd0*/  ULDC.64 UR4, c[0x0][0x5a0] ;  /* 0x0001680000047ab9 */ /* 0x000fe40000000a00 */
[----:B------:R-:W-:-:S04]  /*0fe0*/  ISETP.NE.U32.AND P0, PT, RZ, UR4, PT ;  /* 0x00000004ff007c0c */ /* 0x000fc8000bf05070 */
[----:B------:R-:W-:-:S13]  /*0ff0*/  ISETP.NE.AND.EX P0, PT, RZ, UR5, PT, P0 ;  /* 0x00000005ff007c0c */ /* 0x000fda000bf05300 */
[----:B------:R-:W-:Y:S05]  /*1000*/  @!P0 BRA `(.L_x_14) ;  /* 0x00000000001c8947 */ /* 0x000fea0003800000 */
[----:B01----:R-:W0:Y:S02]  /*1010*/  LDC.64 R2, c[0x0][0x5a0] ;  /* 0x00016800ff027b82 */ /* 0x003e240000000a00 */
[----:B0-----:R-:W2:Y:S02]  /*1020*/  LDG.E.64 R2, desc[UR36][R2.64] ;  /* 0x0000002402027981 */ /* 0x001ea4000c1e1b00 */
[----:B--2---:R-:W-:-:S04]  /*1030*/  ISETP.NE.U32.AND P0, PT, R2, RZ, PT ;  /* 0x000000ff0200720c */ /* 0x004fc80003f05070 */
[----:B------:R-:W-:-:S13]  /*1040*/  ISETP.NE.AND.EX P0, PT, R3, RZ, PT, P0 ;  /* 0x000000ff0300720c */ /* 0x000fda0003f05300 */
[----:B------:R-:W-:Y:S05]  /*1050*/  @!P0 BRA `(.L_x_14) ;  /* 0x0000000000088947 */ /* 0x000fea0003800000 */
[----:B------:R0:W5:Y:S01]  /*1060*/  LD.E R30, desc[UR36][R2.64] ;  /* 0x00000024021e7980 */ /* 0x000162000c101900 */
[----:B------:R-:W-:Y:S05]  /*1070*/  BRA `(.L_x_15) ;  /* 0x0000000000247947 */ /* 0x000fea0003800000 */
.L_x_14:
[----:B------:R-:W-:Y:S02]  /*1080*/  ULDC.64 UR4, c[0x0][0x590] ;  /* 0x0001640000047ab9 */ /* 0x000fe40000000a00 */
[----:B------:R-:W-:-:S04]  /*1090*/  ISETP.NE.U32.AND P0, PT, RZ, UR4, PT ;  /* 0x00000004ff007c0c */ /* 0x000fc8000bf05070 */
[----:B------:R-:W-:-:S13]  /*10a0*/  ISETP.NE.AND.EX P0, PT, RZ, UR5, PT, P0 ;  /* 0x00000005ff007c0c */ /* 0x000fda000bf05300 */
[----:B------:R-:W-:Y:S05]  /*10b0*/  @!P0 BRA `(.L_x_16) ;  /* 0x00000000000c8947 */ /* 0x000fea0003800000 */
[----:B01----:R-:W0:Y:S02]  /*10c0*/  LDC.64 R2, c[0x0][0x590] ;  /* 0x00016400ff027b82 */ /* 0x003e240000000a00 */
[----:B0-----:R1:W5:Y:S01]  /*10d0*/  LDG.E R30, desc[UR36][R2.64] ;  /* 0x00000024021e7981 */ /* 0x001362000c1e1900 */
[----:B------:R-:W-:Y:S05]  /*10e0*/  BRA `(.L_x_15) ;  /* 0x0000000000087947 */ /* 0x000fea0003800000 */
.L_x_16:
[----:B------:R-:W-:Y:S02]  /*10f0*/  ULDC UR4, c[0x0][0x584] ;  /* 0x0001610000047ab9 */ /* 0x000fe40000000800 */
[----:B------:R-:W-:-:S07]  /*1100*/  IMAD.U32 R30, RZ, RZ, UR4 ;  /* 0x00000004ff1e7e24 */ /* 0x000fce000f8e00ff */
.L_x_15:
[----:B------:R-:W-:-:S13]  /*1110*/  LOP3.LUT P0, RZ, R0, 0xff, RZ, 0xc0, !PT ;  /* 0x000000ff00ff7812 */ /* 0x000fda000780c0ff */
[----:B------:R-:W-:Y:S05]  /*1120*/  @!P0 EXIT ;  /* 0x000000000000894d */ /* 0x000fea0003800000 */
[----:B------:R-:W-:Y:S01]  /*1130*/  ULDC UR4, c[0x0][0x28c] ;  /* 0x0000a30000047ab9 */ /* 0x000fe20000000800 */
[----:B------:R-:W-:Y:S01]  /*1140*/  LOP3.LUT R42, R17, 0x1, RZ, 0xfc, !PT ;  /* 0x00000001112a7812 */ /* 0x000fe200078efcff */
[----:B------:R-:W-:Y:S01]  /*1150*/  UIADD3 UR4, UR4, 0x7f, URZ ;  /* 0x0000007f04047890 */ /* 0x000fe2000fffe03f */
[----:B------:R-:W-:Y:S01]  /*1160*/  UMOV UR38, URZ ;  /* 0x0000003f00267c82 */ /* 0x000fe20008000000 */
[----:B------:R-:W-:Y:S02]  /*1170*/  UMOV UR39, URZ ;  /* 0x0000003f00277c82 */ /* 0x000fe40008000000 */
[----:B------:R-:W-:-:S04]  /*1180*/  USHF.R.S32.HI UR5, URZ, 0x1f, UR4 ;  /* 0x0000001f3f057899 */ /* 0x000fc80008011404 */
[----:B------:R-:W-:-:S04]  /*1190*/  ULEA.HI UR5, UR5, UR4, URZ, 0x7 ;  /* 0x0000000405057291 */ /* 0x000fc8000f8f383f */
[----:B------:R-:W-:-:S12]  /*11a0*/  USHF.R.S32.HI UR40, URZ, 0x7, UR5 ;  /* 0x000000073f287899 */ /* 0x000fd80008011405 */
.L_x_56:
[----:B------:R-:W-:Y:S01]  /*11b0*/  LOP3.LUT R0, R16, 0x80, RZ, 0xc0, !PT ;  /* 0x0000008010007812 */ /* 0x000fe200078ec0ff */
[----:B--2---:R-:W2:Y:S01]  /*11c0*/  S2UR UR7, SR_CgaCtaId ;  /* 0x00000000000779c3 */ /* 0x004ea20000008800 */
[----:B------:R-:W-:Y:S02]  /*11d0*/  UMOV UR6, 0x400 ;  /* 0x0000040000067882 */ /* 0x000fe40000000000 */
[----:B------:R-:W-:-:S06]  /*11e0*/  SHF.R.U32.HI R0, RZ, 0x7, R0 ;  /* 0x00000007ff007819 */ /* 0x000fcc0000011600 */
[----:B------:R-:W3:Y:S01]  /*11f0*/  SHFL.IDX PT, R0, R0, RZ, 0x1f ;  /* 0x00001fff00007589 */ /* 0x000ee200000e0000 */
[----:B--2---:R-:W-:Y:S01]  /*1200*/  ULEA UR6, UR7, UR6, 0x18 ;  /* 0x0000000607067291 */ /* 0x004fe2000f8ec03f */
[----:B---3--:R-:W-:-:S13]  /*1210*/  R2UR UR4, R0 ;  /* 0x00000000000472ca */ /* 0x008fda00000e0000 */
[----:B------:R-:W-:-:S04]  /*1220*/  ULEA.HI UR5, UR4, UR4, URZ, 0x1 ;  /* 0x0000000404057291 */ /* 0x000fc8000f8f083f */
[----:B------:R-:W-:-:S04]  /*1230*/  ULOP3.LUT UR5, UR5, 0x7fffe, URZ, 0xc0, !UPT ;  /* 0x0007fffe05057892 */ /* 0x000fc8000f8ec03f */
[----:B------:R-:W-:-:S03]  /*1240*/  UIADD3 UR5, UR4, -UR5, URZ ;  /* 0x8000000504057290 */ /* 0x000fc6000fffe03f */
[----:B------:R-:W-:Y:S01]  /*1250*/  ULDC UR4, c[0x0][0x28c] ;  /* 0x0000a30000047ab9 */ /* 0x000fe20000000800 */
[----:B------:R-:W-:Y:S01]  /*1260*/  ULEA UR5, UR5, UR6, 0xd ;  /* 0x0000000605057291 */ /* 0x000fe2000f8e683f */
[----:B------:R-:W-:-:S03]  /*1270*/  ISETP.LT.AND P0, PT, RZ, UR4, PT ;  /* 0x00000004ff007c0c */ /* 0x000fc6000bf01270 */
[----:B------:R-:W-:-:S04]  /*1280*/  UIADD3 UR5, UR5, 0x100, URZ ;  /* 0x0000010005057890 */ /* 0x000fc8000fffe03f */
[----:B------:R-:W-:-:S04]  /*1290*/  USHF.R.U32.HI UR5, URZ, 0x4, UR5 ;  /* 0x000000043f057899 */ /* 0x000fc80008011605 */
[----:B------:R-:W-:Y:S02]  /*12a0*/  ULOP3.LUT UR41, UR5, 0x3fff, URZ, 0xc0, !UPT ;  /* 0x00003fff05297892 */ /* 0x000fe4000f8ec03f */
[----:B-1--4-:R-:W-:Y:S10]  /*12b0*/  @P0 BRA `(.L_x_17) ;  /* 0x0000000000400947 */ /* 0x012ff40003800000 */
[----:B------:R-:W-:Y:S01]  /*12c0*/  MOV R0, 0x0 ;  /* 0x0000000000007802 */ /* 0x000fe20000000f00 */
[----:B------:R-:W-:Y:S01]  /*12d0*/  ULDC.64 UR4, c[0x4][0x68] ;  /* 0x01001a0000047ab9 */ /* 0x000fe20000000a00 */
[----:B------:R-:W-:Y:S01]  /*12e0*/  ULDC.64 UR6, c[0x4][0x8] ;  /* 0x0100020000067ab9 */ /* 0x000fe20000000a00 */
[----:B------:R-:W-:Y:S01]  /*12f0*/  IMAD.U32 R4, RZ, RZ, UR4 ;  /* 0x00000004ff047e24 */ /* 0x000fe2000f8e00ff */
[----:B01----:R0:W1:Y:S01]  /*1300*/  LDC.64 R2, c[0x4][R0] ;  /* 0x0100000000027b82 */ /* 0x0030620000000a00 */
[----:B------:R-:W-:Y:S01]  /*1310*/  IMAD.U32 R5, RZ, RZ, UR5 ;  /* 0x00000005ff057e24 */ /* 0x000fe2000f8e00ff */
[----:B------:R-:W-:Y:S01]  /*1320*/  ULDC.64 UR4, c[0x4][0x70] ;  /* 0x01001c0000047ab9 */ /* 0x000fe20000000a00 */
[----:B------:R-:W-:Y:S02]  /*1330*/  IMAD.U32 R10, RZ, RZ, UR6 ;  /* 0x00000006ff0a7e24 */ /* 0x000fe4000f8e00ff */
[----:B------:R-:W-:Y:S02]  /*1340*/  IMAD.U32 R6, RZ, RZ, UR4 ;  /* 0x00000004ff067e24 */ /* 0x000fe4000f8e00ff */
[----:B------:R-:W-:-:S02]  /*1350*/  IMAD.U32 R7, RZ, RZ, UR5 ;  /* 0x00000005ff077e24 */ /* 0x000fc4000f8e00ff */
[----:B------:R-:W-:Y:S02]  /*1360*/  IMAD.U32 R11, RZ, RZ, UR7 ;  /* 0x00000007ff0b7e24 */ /* 0x000fe4000f8e00ff */
[----:B------:R-:W-:Y:S02]  /*1370*/  IMAD.MOV.U32 R8, RZ, RZ, 0x1e1 ;  /* 0x000001e1ff087424 */ /* 0x000fe400078e00ff */
[----:B------:R-:W-:Y:S02]  /*1380*/  IMAD.MOV.U32 R12, RZ, RZ, 0x1 ;  /* 0x00000001ff0c7424 */ /* 0x000fe400078e00ff */
[----:B0-----:R-:W-:-:S07]  /*1390*/  IMAD.MOV.U32 R13, RZ, RZ, RZ ;  /* 0x000000ffff0d7224 */ /* 0x001fce00078e00ff */
[----:B------:R-:W-:-:S07]  /*13a0*/  LEPC R20, `(.L_x_17) ;  /* 0x000000001014794e */ /* 0x000fce0000000000 */
[----:B-1---5:R-:W-:Y:S05]  /*13b0*/  CALL.ABS.NOINC R2 ;  /* 0x0000000002007343 */ /* 0x022fea0003c00000 */
.L_x_17:
[----:B------:R-:W-:-:S13]  /*13c0*/  ISETP.NE.AND P0, PT, R42, 0x3, PT ;  /* 0x000000032a00780c */ /* 0x000fda0003f05270 */
[----:B------:R-:W-:Y:S05]  /*13d0*/  @!P0 BRA `(.L_x_18) ;  /* 0x0000000000048947 */ /* 0x000fea0003800000 */
[----:B------:R-:W-:Y:S01]  /*13e0*/  BPT.TRAP 0x1 ;  /* 0x000000040000795c */ /* 0x000fe20000300000 */
.L_x_18:
[----:B------:R-:W2:Y:S01]  /*13f0*/  S2UR UR5, SR_CgaCtaId ;  /* 0x00000000000579c3 */ /* 0x000ea20000008800 */
[----:B------:R-:W-:Y:S01]  /*1400*/  UMOV UR4, 0x400 ;  /* 0x0000040000047882 */ /* 0x000fe20000000000 */
[----:B------:R-:W-:Y:S02]  /*1410*/  IMAD.U32 R0, RZ, RZ, UR38 ;  /* 0x00000026ff007e24 */ /* 0x000fe4000f8e00ff */
[----:B01----:R-:W-:-:S03]  /*1420*/  IMAD.U32 R2, RZ, RZ, UR39 ;  /* 0x00000027ff027e24 */ /* 0x003fc6000f8e00ff */
[----:B------:R-:W-:Y:S01]  /*1430*/  SHF.L.U32 R0, R0, 0x1f, RZ ;  /* 0x0000001f00007819 */ /* 0x000fe200000006ff */
[----:B--2---:R-:W-:-:S06]  /*1440*/  ULEA UR4, UR5, UR4, 0x18 ;  /* 0x0000000405047291 */ /* 0x004fcc000f8ec03f */
[----:B------:R-:W-:-:S04]  /*1450*/  IMAD.U32 R5, RZ, RZ, UR4 ;  /* 0x00000004ff057e24 */ /* 0x000fc8000f8e00ff */
[----:B------:R-:W-:-:S04]  /*1460*/  IMAD R3, R2, 0x8, R5 ;  /* 0x0000000802037824 */ /* 0x000fc800078e0205 */
[----:B------:R0:W1:Y:S01]  /*1470*/  SYNCS.PHASECHK.TRANS64.TRYWAIT P1, [R3+URZ], R0 ;  /* 0x00000000030075a7 */ /* 0x000062000802017f */
[----:B------:R-:W-:Y:S05]  /*1480*/  @!P0 BRA `(.L_x_19) ;  /* 0x0000000000048947 */ /* 0x000fea0003800000 */
[----:B------:R-:W-:Y:S01]  /*1490*/  BPT.TRAP 0x1 ;  /* 0x000000040000795c */ /* 0x000fe20000300000 */
.L_x_19:
[----:B-1----:R-:W-:Y:S05]  /*14a0*/  @P1 BRA `(.L_x_20) ;  /* 0x0000000000081947 */ /* 0x002fea0003800000 */
[----:B------:R-:W1:Y:S02]  /*14b0*/  SYNCS.PHASECHK.TRANS64.TRYWAIT P1, [R3+URZ], R0 ;  /* 0x00000000030075a7 */ /* 0x000e64000802017f */
[----:B-1----:R-:W-:Y:S05]  /*14c0*/  @!P1 BRA `(.L_x_21) ;  /* 0x0000004800249947 */ /* 0x002fea0003800000 */
.L_x_20:
[----:B------:R-:W-:-:S04]  /*14d0*/  UISETP.LT.AND UP0, UPT, UR40, 0x1, UPT ;  /* 0x000000012800788c */ /* 0x000fc8000bf01270 */
[----:B------:R-:W-:-:S06]  /*14e0*/  USEL UR4, UR40, 0x1, UP0 ;  /* 0x0000000128047887 */ /* 0x000fcc0008000000 */
[----:B01----:R-:W-:Y:S01]  /*14f0*/  IMAD.U32 R0, RZ, RZ, UR4 ;  /* 0x00000004ff007e24 */ /* 0x003fe2000f8e00ff */
[----:B------:R-:W-:Y:S05]  /*1500*/  WARPSYNC.ALL ;  /* 0x0000000000007948 */ /* 0x000fea0003800000 */
[----:B------:R-:W-:-:S04]  /*1510*/  IADD3 R0, -R0, UR40, RZ ;  /* 0x0000002800007c10 */ /* 0x000fc8000fffe1ff */
[----:B------:R-:W-:Y:S02]  /*1520*/  ISETP.GE.AND P1, PT, R0, 0x1, PT ;  /* 0x000000010000780c */ /* 0x000fe40003f26270 */
[----:B------:R-:W-:Y:S01]  /*1530*/  R2UR UR4, R5 ;  /* 0x00000000050472ca */ /* 0x000fe200000e0000 */
[----:B------:R-:W-:Y:S01]  /*1540*/  WARPGROUP.ARRIVE ;  /* 0x00000000000079c5 */ /* 0x000fe20000000000 */
[----:B------:R-:W-:Y:S01]  /*1550*/  UMOV UR9, 0x40000040 ;  /* 0x4000004000097882 */ /* 0x000fe20000000000 */
[----:B------:R-:W-:Y:S01]  /*1560*/  UMOV UR11, 0x40000000 ;  /* 0x40000000000b7882 */ /* 0x000fe20000000000 */
[----:B------:R-:W-:Y:S01]  /*1570*/  UMOV UR13, 0x40000040 ;  /* 0x40000040000d7882 */ /* 0x000fe20000000000 */
[----:B------:R-:W-:-:S08]  /*1580*/  UMOV UR15, UR11 ;  /* 0x0000000b000f7c82 */ /* 0x000fd00008000000 */
[----:B------:R-:W-:-:S04]  /*1590*/  UIADD3 UR4, UR4, 0x30100, URZ ;  /* 0x0003010004047890 */ /* 0x000fc8000fffe03f */
[----:B------:R-:W-:-:S04]  /*15a0*/  USHF.R.U32.HI UR4, URZ, 0x4, UR4 ;  /* 0x000000043f047899 */ /* 0x000fc80008011604 */
[----:B------:R-:W-:Y:S02]  /*15b0*/  ULOP3.LUT UR5, UR4, 0x3fff, URZ, 0xc0, !UPT ;  /* 0x00003fff04057892 */ /* 0x000fe4000f8ec03f */
[----:B------:R-:W-:Y:S02]  /*15c0*/  ULOP3.LUT UR4, UR41, 0x10000, URZ, 0xfc, !UPT ;  /* 0x0001000029047892 */ /* 0x000fe4000f8efc3f */
[----:B------:R-:W-:Y:S02]  /*15d0*/  ULOP3.LUT UR5, UR5, 0x10000, URZ, 0xfc, !UPT ;  /* 0x0001000005057892 */ /* 0x000fe4000f8efc3f */
[----:B------:R-:W-:Y:S02]  /*15e0*/  UIMAD UR8, UR39, 0x1800, UR4 ;  /* 0x00001800270878a4 */ /* 0x000fe4000f8e0204 */
[----:B------:R-:W-:Y:S02]  /*15f0*/  ULEA UR6, UR39, UR5, 0x7 ;  /* 0x0000000527067291 */ /* 0x000fe4000f8e383f */
[----:B------:R-:W-:-:S02]  /*1600*/  UIADD3 UR12, UR8, 0x400, URZ ;  /* 0x00000400080c7890 */ /* 0x000fc4000fffe03f */
[----:B------:R-:W-:-:S03]  /*1610*/  UIADD3 UR7, UR8, 0x800, URZ ;  /* 0x0000080008077890 */ /* 0x000fc6000fffe03f */
[----:B------:R-:W-:Y:S02]  /*1620*/  UMOV UR10, UR6 ;  /* 0x00000006000a7c82 */ /* 0x000fe40008000000 */
[----:B------:R-:W-:Y:S01]  /*1630*/  HGMMA.64x8x16.F32.BF16 R36, gdesc[UR8], RZ, !UPT, gsb0 ;  /* 0x00000000082479f0 */ /* 0x000fe2000c0018ff */
[----:B------:R-:W-:Y:S01]  /*1640*/  UMOV UR14, UR10 ;  /* 0x0000000a000e7c82 */ /* 0x000fe20008000000 */
[----:B------:R-:W-:Y:S01]  /*1650*/  UIADD3 UR9, UR8, 0x802, URZ ;  /* 0x0000080208097890 */ /* 0x000fe2000fffe03f */
[----:B------:R-:W-:Y:S02]  /*1660*/  WARPGROUP.DEPBAR.LE gsb0, 0x0 ;  /* 0x00008000000079c5 */ /* 0x000fe40000010000 */
[----:B------:R-:W-:-:S06]  /*1670*/  WARPGROUP.ARRIVE ;  /* 0x00000000000079c5 */ /* 0x000fcc0000000000 */
[----:B------:R-:W-:Y:S01]  /*1680*/  HGMMA.64x8x16.F32.BF16 R32, gdesc[UR12], RZ, !UPT, gsb0 ;  /* 0x000000000c2079f0 */ /* 0x000fe2000c0018ff */
[----:B------:R-:W-:Y:S01]  /*1690*/  UMOV UR14, UR10 ;  /* 0x0000000a000e7c82 */ /* 0x000fe20008000000 */
[----:B------:R-:W-:Y:S01]  /*16a0*/  UMOV UR15, UR11 ;  /* 0x0000000b000f7c82 */ /* 0x000fe20008000000 */
[----:B------:R-:W-:Y:S01]  /*16b0*/  UMOV UR12, UR7 ;  /* 0x00000007000c7c82 */ /* 0x000fe20008000000 */
[----:B------:R-:W-:Y:S01]  /*16c0*/  UMOV UR13, 0x40000040 ;  /* 0x40000040000d7882 */ /* 0x000fe20000000000 */
[----:B------:R-:W-:Y:S02]  /*16d0*/  UIADD3 UR7, UR8, 0x402, URZ ;  /* 0x0000040208077890 */ /* 0x000fe4000fffe03f */
[----:B------:R-:W-:Y:S01]  /*16e0*/  UIADD3 UR10, UR6, 0x46, URZ ;  /* 0x00000046060a7890 */ /* 0x000fe2000fffe03f */
[----:B------:R-:W-:Y:S01]  /*16f0*/  UMOV UR11, 0x40000000 ;  /* 0x40000000000b7882 */ /* 0x000fe20000000000 */
[----:B------:R-:W-:Y:S02]  /*1700*/  WARPGROUP.DEPBAR.LE gsb0, 0x0 ;  /* 0x00008000000079c5 */ /* 0x000fe40000010000 */
[----:B------:R-:W-:-:S06]  /*1710*/  WARPGROUP.ARRIVE ;  /* 0x00000000000079c5 */ /* 0x000fcc0000000000 */
[----:B------:R-:W-:Y:S01]  /*1720*/  HGMMA.64x8x16.F32.BF16 R24, gdesc[UR12], RZ, !UPT, gsb0 ;  /* 0x000000000c1879f0 */ /* 0x000fe2000c0018ff */
[----:B------:R-:W-:Y:S02]  /*1730*/  UIADD3 UR12, UR8, 0x2, URZ ;  /* 0x00000002080c7890 */ /* 0x000fe4000fffe03f */
[----:B------:R-:W-:Y:S01]  /*1740*/  UIADD3 UR14, UR6, 0x2, URZ ;  /* 0x00000002060e7890 */ /* 0x000fe2000fffe03f */
[----:B------:R-:W-:Y:S01]  /*1750*/  UMOV UR13, 0x40000040 ;  /* 0x40000040000d7882 */ /* 0x000fe20000000000 */
[----:B------:R-:W-:Y:S01]  /*1760*/  UMOV UR15, 0x40000000 ;  /* 0x40000000000f7882 */ /* 0x000fe20000000000 */
[----:B------:R-:W-:Y:S02]  /*1770*/  WARPGROUP.DEPBAR.LE gsb0, 0x0 ;  /* 0x00008000000079c5 */ /* 0x000fe40000010000 */
[----:B------:R-:W-:-:S06]  /*1780*/  WARPGROUP.ARRIVE ;  /* 0x00000000000079c5 */ /* 0x000fcc0000000000 */
[----:B------:R-:W-:Y:S01]  /*1790*/  HGMMA.64x8x16.F32.BF16 R36, gdesc[UR12], R36, gsb0 ;  /* 0x000000000c2479f0 */ /* 0x000fe20008001824 */
[----:B------:R-:W-:Y:S01]  /*17a0*/  UMOV UR12, UR7 ;  /* 0x00000007000c7c82 */ /* 0x000fe20008000000 */
[----:B------:R-:W-:Y:S01]  /*17b0*/  UMOV UR13, 0x40000040 ;  /* 0x40000040000d7882 */ /* 0x000fe20000000000 */
[----:B------:R-:W-:Y:S01]  /*17c0*/  UIADD3 UR7, UR8, 0x404, URZ ;  /* 0x0000040408077890 */ /* 0x000fe2000fffe03f */
        /* <DEDUP_REMOVED lines=101> */
[----:B------:R-:W-:Y:S01]  /*1e20*/  UMOV UR9, 0x40000040 ;  /* 0x4000004000097882 */ /* 0x000fe20000000000 */
[----:B------:R-:W-:Y:S02]  /*1e30*/  WARPGROUP.DEPBAR.LE gsb0, 0x0 ;  /* 0x00008000000079c5 */ /* 0x000fe40000010000 */
[----:B------:R-:W-:-:S06]  /*1e40*/  WARPGROUP.ARRIVE ;  /* 0x00000000000079c5 */ /* 0x000fcc0000000000 */
[----:B------:R-:W-:Y:S01]  /*1e50*/  HGMMA.64x8x16.F32.BF16 R24, gdesc[UR12], R24, gsb0 ;  /* 0x000000000c1879f0 */ /* 0x000fe20008001818 */
[----:B------:R-:W-:-:S03]  /*1e60*/  UIADD3 UR12, UR8, 0x1406, URZ ;  /* 0x00001406080c7890 */ /* 0x000fc6000fffe03f */
[----:B------:R-:W-:Y:S01]  /*1e70*/  UMOV UR8, UR7 ;  /* 0x0000000700087c82 */ /* 0x000fe20008000000 */
[----:B------:R-:W-:Y:S02]  /*1e80*/  WARPGROUP.DEPBAR.LE gsb0, 0x0 ;  /* 0x00008000000079c5 */ /* 0x000fe40000010000 */
[----:B------:R-:W-:-:S06]  /*1e90*/  WARPGROUP.ARRIVE ;  /* 0x00000000000079c5 */ /* 0x000fcc0000000000 */
[----:B------:R-:W-:Y:S01]  /*1ea0*/  HGMMA.64x8x16.F32.BF16 R36, gdesc[UR8], R36, gsb0 ;  /* 0x00000000082479f0 */ /* 0x000fe20008001824 */
[----:B------:R-:W-:Y:S01]  /*1eb0*/  UMOV UR8, UR6 ;  /* 0x0000000600087c82 */ /* 0x000fe20008000000 */
[----:B------:R-:W-:Y:S01]  /*1ec0*/  UMOV UR9, 0x40000040 ;  /* 0x4000004000097882 */ /* 0x000fe20000000000 */
[----:B------:R-:W-:Y:S02]  /*1ed0*/  WARPGROUP.DEPBAR.LE gsb0, 0x0 ;  /* 0x00008000000079c5 */ /* 0x000fe40000010000 */
[----:B------:R-:W-:-:S06]  /*1ee0*/  WARPGROUP.ARRIVE ;  /* 0x00000000000079c5 */ /* 0x000fcc0000000000 */
[----:B------:R-:W-:Y:S01]  /*1ef0*/  HGMMA.64x8x16.F32.BF16 R32, gdesc[UR8], R32, gsb0 ;  /* 0x00000000082079f0 */ /* 0x000fe20008001820 */
[----:B------:R-:W-:Y:S01]  /*1f00*/  UMOV UR8, UR12 ;  /* 0x0000000c00087c82 */ /* 0x000fe20008000000 */
[----:B------:R-:W-:Y:S01]  /*1f10*/  UMOV UR9, 0x40000040 ;  /* 0x4000004000097882 */ /* 0x000fe20000000000 */
[----:B------:R-:W-:Y:S02]  /*1f20*/  WARPGROUP.DEPBAR.LE gsb0, 0x0 ;  /* 0x00008000000079c5 */ /* 0x000fe40000010000 */
[----:B------:R-:W-:-:S06]  /*1f30*/  WARPGROUP.ARRIVE ;  /* 0x00000000000079c5 */ /* 0x000fcc0000000000 */
[----:B------:R-:W-:Y:S03]  /*1f40*/  HGMMA.64x8x16.F32.BF16 R24, gdesc[UR8], R24, gsb0 ;  /* 0x00000000081879f0 */ /* 0x000fe60008001818 */
[----:B------:R-:W-:Y:S02]  /*1f50*/  WARPGROUP.DEPBAR.LE gsb0, 0x0 ;  /* 0x00008000000079c5 */ /* 0x000fe40000010000 */
[----:B------:R-:W-:Y:S05]  /*1f60*/  @!P1 BRA `(.L_x_22) ;  /* 0x0000000c001c9947 */ /* 0x000fea0003800000 */
[----:B------:R-:W-:Y:S02]  /*1f70*/  UIADD3 UR6, UR39, 0x1, URZ ;  /* 0x0000000127067890 */ /* 0x000fe4000fffe03f */
[----:B------:R-:W-:Y:S02]  /*1f80*/  IMAD.U32 R2, RZ, RZ, UR39 ;  /* 0x00000027ff027e24 */ /* 0x000fe4000f8e00ff */
[----:B------:R-:W-:-:S04]  /*1f90*/  UISETP.NE.AND UP0, UPT, UR6, 0x2, UPT ;  /* 0x000000020600788c */ /* 0x000fc8000bf05270 */
[----:B------:R-:W-:Y:S02]  /*1fa0*/  USEL UR7, URZ, 0x1, UP0 ;  /* 0x000000013f077887 */ /* 0x000fe40008000000 */
[----:B------:R-:W-:Y:S02]  /*1fb0*/  USEL UR6, UR6, URZ, UP0 ;  /* 0x0000003f06067287 */ /* 0x000fe40008000000 */
[----:B------:R-:W-:-:S06]  /*1fc0*/  ULOP3.LUT UR7, UR38, UR7, URZ, 0x3c, !UPT ;  /* 0x0000000726077292 */ /* 0x000fcc000f8e3c3f */
[----:B------:R-:W-:-:S07]  /*1fd0*/  IMAD.U32 R6, RZ, RZ, UR7 ;  /* 0x00000007ff067e24 */ /* 0x000fce000f8e00ff */
.L_x_29:
[----:B------:R-:W-:Y:S05]  /*1fe0*/  @!P0 BRA `(.L_x_23) ;  /* 0x0000000000048947 */ /* 0x000fea0003800000 */
[----:B------:R-:W-:Y:S01]  /*1ff0*/  BPT.TRAP 0x1 ;  /* 0x000000040000795c */ /* 0x000fe20000300000 */
.L_x_23:
[----:B------:R-:W0:Y:S01]  /*2000*/  S2UR UR8, SR_CgaCtaId ;  /* 0x00000000000879c3 */ /* 0x000e220000008800 */
[----:B------:R-:W-:Y:S01]  /*2010*/  UMOV UR7, 0x400 ;  /* 0x0000040000077882 */ /* 0x000fe20000000000 */
[----:B------:R-:W-:Y:S01]  /*2020*/  IMAD.U32 R4, RZ, RZ, UR6 ;  /* 0x00000006ff047e24 */ /* 0x000fe2000f8e00ff */
[----:B------:R-:W-:Y:S01]  /*2030*/  SHF.L.U32 R3, R6, 0x1f, RZ ;  /* 0x0000001f06037819 */ /* 0x000fe200000006ff */
[----:B0-----:R-:W-:-:S06]  /*2040*/  ULEA UR7, UR8, UR7, 0x18 ;  /* 0x0000000708077291 */ /* 0x001fcc000f8ec03f */
[----:B------:R-:W-:-:S04]  /*2050*/  IMAD.U32 R5, RZ, RZ, UR7 ;  /* 0x00000007ff057e24 */ /* 0x000fc8000f8e00ff */
[----:B------:R-:W-:-:S04]  /*2060*/  IMAD R4, R4, 0x8, R5 ;  /* 0x0000000804047824 */ /* 0x000fc800078e0205 */
[----:B------:R0:W1:Y:S01]  /*2070*/  SYNCS.PHASECHK.TRANS64.TRYWAIT P1, [R4+URZ], R3 ;  /* 0x00000003040075a7 */ /* 0x000062000802017f */
[----:B------:R-:W-:Y:S05]  /*2080*/  @!P0 BRA `(.L_x_24) ;  /* 0x0000000000048947 */ /* 0x000fea0003800000 */
[----:B------:R-:W-:Y:S01]  /*2090*/  BPT.TRAP 0x1 ;  /* 0x000000040000795c */ /* 0x000fe20000300000 */
.L_x_24:
[----:B-1----:R-:W-:Y:S05]  /*20a0*/  @P1 BRA `(.L_x_25) ;  /* 0x0000000000081947 */ /* 0x002fea0003800000 */
[----:B------:R-:W1:Y:S02]  /*20b0*/  SYNCS.PHASECHK.TRANS64.TRYWAIT P1, [R4+URZ], R3 ;  /* 0x00000003040075a7 */ /* 0x000e64000802017f */
[----:B-1----:R-:W-:Y:S05]  /*20c0*/  @!P1 BRA `(.L_x_26) ;  /* 0x0000003c00389947 */ /* 0x002fea0003800000 */
.L_x_25:
[----:B------:R-:W-:Y:S01]  /*20d0*/  ULEA UR10, UR6, UR5, 0x7 ;  /* 0x00000005060a7291 */ /* 0x000fe2000f8e383f */
[----:B------:R-:W-:Y:S01]  /*20e0*/  WARPGROUP.ARRIVE ;  /* 0x00000000000079c5 */ /* 0x000fe20000000000 */
[----:B------:R-:W-:Y:S01]  /*20f0*/  UIMAD UR8, UR6, 0x1800, UR4 ;  /* 0x00001800060878a4 */ /* 0x000fe2000f8e0204 */
[----:B------:R-:W-:Y:S01]  /*2100*/  UMOV UR11, 0x40000000 ;  /* 0x40000000000b7882 */ /* 0x000fe20000000000 */
[----:B------:R-:W-:Y:S02]  /*2110*/  UMOV UR9, 0x40000040 ;  /* 0x4000004000097882 */ /* 0x000fe40000000000 */
[----:B------:R-:W-:Y:S01]  /*2120*/  UIADD3 UR12, UR8, 0x400, URZ ;  /* 0x00000400080c7890 */ /* 0x000fe2000fffe03f */
[----:B------:R-:W-:Y:S01]  /*2130*/  UMOV UR14, UR10 ;  /* 0x0000000a000e7c82 */ /* 0x000fe20008000000 */
[----:B------:R-:W-:Y:S01]  /*2140*/  UMOV UR15, UR11 ;  /* 0x0000000b000f7c82 */ /* 0x000fe20008000000 */
[----:B------:R-:W-:Y:S02]  /*2150*/  UMOV UR13, 0x40000040 ;  /* 0x40000040000d7882 */ /* 0x000fe40000000000 */
[----:B------:R-:W-:Y:S01]  /*2160*/  HGMMA.64x8x16.F32.BF16 R36, gdesc[UR8], R36, gsb0 ;  /* 0x00000000082479f0 */ /* 0x000fe20008001824 */
[----:B------:R-:W-:-:S02]  /*2170*/  UIADD3 UR7, UR8, 0x800, URZ ;  /* 0x0000080008077890 */ /* 0x000fc4000fffe03f */
[----:B------:R-:W-:Y:S01]  /*2180*/  UIADD3 UR9, UR8, 0x802, URZ ;  /* 0x0000080208097890 */ /* 0x000fe2000fffe03f */
[----:B------:R-:W-:Y:S02]  /*2190*/  WARPGROUP.DEPBAR.LE gsb0, 0x0 ;  /* 0x00008000000079c5 */ /* 0x000fe40000010000 */
[----:B------:R-:W-:-:S06]  /*21a0*/  WARPGROUP.ARRIVE ;  /* 0x00000000000079c5 */ /* 0x000fcc0000000000 */
[----:B------:R-:W-:Y:S01]  /*21b0*/  HGMMA.64x8x16.F32.BF16 R32, gdesc[UR12], R32, gsb0 ;  /* 0x000000000c2079f0 */ /* 0x000fe20008001820 */
[----:B------:R-:W-:Y:S01]  /*21c0*/  UMOV UR14, UR10 ;  /* 0x0000000a000e7c82 */ /* 0x000fe20008000000 */
[----:B------:R-:W-:Y:S01]  /*21d0*/  UMOV UR15, UR11 ;  /* 0x0000000b000f7c82 */ /* 0x000fe20008000000 */
[----:B------:R-:W-:Y:S01]  /*21e0*/  UMOV UR12, UR7 ;  /* 0x00000007000c7c82 */ /* 0x000fe20008000000 */
[----:B------:R-:W-:Y:S01]  /*21f0*/  UMOV UR13, 0x40000040 ;  /* 0x40000040000d7882 */ /* 0x000fe20000000000 */
[----:B------:R-:W-:Y:S01]  /*2200*/  UIADD3 UR7, UR8, 0x402, URZ ;  /* 0x0000040208077890 */ /* 0x000fe2000fffe03f */
[----:B------:R-:W-:Y:S01]  /*2210*/  UMOV UR11, 0x40000000 ;  /* 0x40000000000b7882 */ /* 0x000fe20000000000 */
        /* <DEDUP_REMOVED lines=118> */
[----:B------:R-:W-:Y:S02]  /*2980*/  UIADD3 UR12, UR8, 0x1006, URZ ;  /* 0x00001006080c7890 */ /* 0x000fe4000fffe03f */
        /* <DEDUP_REMOVED lines=17> */
[----:B------:R-:W-:Y:S01]  /*2aa0*/  BPT.TRAP 0x1 ;  /* 0x000000040000795c */ /* 0x000fe20000300000 */
.L_x_27:
[----:B------:R-:W-:-:S13]  /*2ab0*/  ISETP.NE.AND P1, PT, R28, RZ, PT ;  /* 0x000000ff1c00720c */ /* 0x000fda0003f25270 */
[----:B01----:R-:W-:-:S04]  /*2ac0*/  @P1 IMAD R3, R2, 0x8, R5 ;  /* 0x0000000802031824 */ /* 0x003fc800078e0205 */
[----:B------:R-:W-:-:S05]  /*2ad0*/  @P1 VIADD R4, R3, 0x10 ;  /* 0x0000001003041836 */ /* 0x000fca0000000000 */
[----:B------:R-:W-:-:S04]  /*2ae0*/  @P1 PRMT R4, R23, 0x654, R4 ;  /* 0x0000065417041816 */ /* 0x000fc80000000004 */
[----:B------:R0:W-:Y:S01]  /*2af0*/  @P1 SYNCS.ARRIVE.TRANS64.RED.A1T0 RZ, [R4+URZ], RZ ;  /* 0x000000ff04ff19a7 */ /* 0x0001e2000810043f */
[----:B------:R-:W-:-:S13]  /*2b00*/  ISETP.GT.U32.AND P1, PT, R17, 0x1, PT ;  /* 0x000000011100780c */ /* 0x000fda0003f24070 */
[----:B0-----:R-:W-:Y:S05]  /*2b10*/  @P1 BRA `(.L_x_28) ;  /* 0x0000000000041947 */ /* 0x001fea0003800000 */
[----:B------:R-:W-:Y:S01]  /*2b20*/  BPT.TRAP 0x1 ;  /* 0x000000040000795c */ /* 0x000fe20000300000 */
.L_x_28:
[----:B------:R-:W-:Y:S01]  /*2b30*/  UIADD3 UR6, UR6, 0x1, URZ ;  /* 0x0000000106067890 */ /* 0x000fe2000fffe03f */
[----:B------:R-:W-:Y:S01]  /*2b40*/  ISETP.GT.AND P2, PT, R0, 0x1, PT ;  /* 0x000000010000780c */ /* 0x000fe20003f44270 */
[----:B------:R-:W-:Y:S02]  /*2b50*/  VIADD R2, R2, 0x1 ;  /* 0x0000000102027836 */ /* 0x000fe40000000000 */
[----:B------:R-:W-:Y:S01]  /*2b60*/  UISETP.NE.AND UP0, UPT, UR6, 0x2, UPT ;  /* 0x000000020600788c */ /* 0x000fe2000bf05270 */
[----:B------:R-:W-:Y:S02]  /*2b70*/  VIADD R0, R0, 0xffffffff ;  /* 0xffffffff00007836 */ /* 0x000fe40000000000 */
[C---:B------:R-:W-:Y:S01]  /*2b80*/  ISETP.NE.AND P1, PT, R2.reuse, 0x2, PT ;  /* 0x000000020200780c */ /* 0x040fe20003f25270 */
[----:B------:R-:W-:Y:S02]  /*2b90*/  USEL UR7, URZ, 0x1, UP0 ;  /* 0x000000013f077887 */ /* 0x000fe40008000000 */
[----:B------:R-:W-:Y:S01]  /*2ba0*/  USEL UR6, UR6, URZ, UP0 ;  /* 0x0000003f06067287 */ /* 0x000fe20008000000 */
[----:B------:R-:W-:-:S03]  /*2bb0*/  SEL R2, R2, RZ, P1 ;  /* 0x000000ff02027207 */ /* 0x000fc60000800000 */
[----:B------:R-:W-:Y:S01]  /*2bc0*/  LOP3.LUT R6, R6, UR7, RZ, 0x3c, !PT ;  /* 0x0000000706067c12 */ /* 0x000fe2000f8e3cff */
[----:B------:R-:W-:Y:S07]  /*2bd0*/  @P2 BRA `(.L_x_29) ;  /* 0xfffffff400002947 */ /* 0x000fee000383ffff */
.L_x_22:
[----:B------:R-:W0:Y:S02]  /*2be0*/  LDC R0, c[0x0][0x28c] ;  /* 0x0000a300ff007b82 */ /* 0x000e240000000800 */
[----:B0-----:R-:W-:-:S13]  /*2bf0*/  ISETP.GE.AND P1, PT, R0, 0x1, PT ;  /* 0x000000010000780c */ /* 0x001fda0003f26270 */
[----:B------:R-:W-:Y:S05]  /*2c00*/  @!P1 BRA `(.L_x_30) ;  /* 0x0000000000409947 */ /* 0x000fea0003800000 */
[----:B------:R-:W-:Y:S05]  /*2c10*/  @!P0 BRA `(.L_x_31) ;  /* 0x0000000000048947 */ /* 0x000fea0003800000 */
[----:B------:R-:W-:Y:S01]  /*2c20*/  BPT.TRAP 0x1 ;  /* 0x000000040000795c */ /* 0x000fe20000300000 */
.L_x_31:
[----:B------:R-:W-:Y:S01]  /*2c30*/  ISETP.NE.AND P0, PT, R28, RZ, PT ;  /* 0x000000ff1c00720c */ /* 0x000fe20003f05270 */
[----:B------:R-:W-:-:S12]  /*2c40*/  UISETP.LT.AND UP1, UPT, UR40, 0x1, UPT ;  /* 0x000000012800788c */ /* 0x000fd8000bf21270 */
[----:B------:R-:W-:-:S05]  /*2c50*/  VOTEU.ANY UP0, P0 ;  /* 0x00000000003f7886 */ /* 0x000fca0000000100 */
[----:B------:R-:W-:-:S04]  /*2c60*/  @UP0 USEL UR4, UR40, 0x1, UP1 ;  /* 0x0000000128040887 */ /* 0x000fc80008800000 */
[----:B------:R-:W-:-:S06]  /*2c70*/  @UP0 UIADD3 UR4, UR39, UR40, -UR4 ;  /* 0x0000002827040290 */ /* 0x000fcc000fffe804 */
[----:B------:R-:W-:-:S04]  /*2c80*/  IMAD.U32 R0, RZ, RZ, UR4 ;  /* 0x00000004ff007e24 */ /* 0x000fc8000f8e00ff */
[----:B------:R-:W-:-:S05]  /*2c90*/  @P0 IMAD.SHL.U32 R0, R0, 0x8, RZ ;  /* 0x0000000800000824 */ /* 0x000fca00078e00ff */
[----:B------:R-:W-:-:S04]  /*2ca0*/  @P0 LOP3.LUT R0, R0, 0x8, RZ, 0xc0, !PT ;  /* 0x0000000800000812 */ /* 0x000fc800078ec0ff */
[----:B------:R-:W-:-:S04]  /*2cb0*/  @P0 IADD3 R0, R5, 0x10, R0 ;  /* 0x0000001005000810 */ /* 0x000fc80007ffe000 */
[----:B------:R-:W-:-:S04]  /*2cc0*/  @P0 PRMT R0, R23, 0x654, R0 ;  /* 0x0000065417000816 */ /* 0x000fc80000000000 */
[----:B------:R0:W-:Y:S01]  /*2cd0*/  @P0 SYNCS.ARRIVE.TRANS64.RED.A1T0 RZ, [R0+URZ], RZ ;  /* 0x000000ff00ff09a7 */ /* 0x0001e2000810043f */
[----:B------:R-:W-:-:S13]  /*2ce0*/  ISETP.GT.U32.AND P0, PT, R17, 0x1, PT ;  /* 0x000000011100780c */ /* 0x000fda0003f04070 */
[----:B0-----:R-:W-:Y:S05]  /*2cf0*/  @P0 BRA `(.L_x_30) ;  /* 0x0000000000040947 */ /* 0x001fea0003800000 */
[----:B------:R-:W-:Y:S01]  /*2d00*/  BPT.TRAP 0x1 ;  /* 0x000000040000795c */ /* 0x000fe20000300000 */
.L_x_30:
[----:B------:R-:W0:Y:S01]  /*2d10*/  LDC R4, c[0x0][0x288] ;  /* 0x0000a200ff047b82 */ /* 0x000e220000000800 */
[--C-:B------:R-:W-:Y:S01]  /*2d20*/  SHF.R.U32.HI R0, RZ, 0x2, R16.reuse ;  /* 0x00000002ff007819 */ /* 0x100fe20000011610 */
[----:B------:R-:W-:Y:S01]  /*2d30*/  UIADD3 UR39, UR40, UR39, URZ ;  /* 0x0000002728277290 */ /* 0x000fe2000fffe03f */
[----:B------:R-:W-:Y:S01]  /*2d40*/  SHF.R.U32.HI R5, RZ, 0x7, R16 ;  /* 0x00000007ff057819 */ /* 0x000fe20000011610 */
[----:B------:R-:W-:Y:S01]  /*2d50*/  IMAD.SHL.U32 R41, R41, 0x8, RZ ;  /* 0x0000000829297824 */ /* 0x000fe200078e00ff */
[----:B------:R-:W-:Y:S01]  /*2d60*/  LOP3.LUT R2, R0, 0x7, RZ, 0xc0, !PT ;  /* 0x0000000700027812 */ /* 0x000fe200078ec0ff */
[----:B------:R-:W-:Y:S01]  /*2d70*/  USHF.R.U32.HI UR4, URZ, 0x1, UR39 ;  /* 0x000000013f047899 */ /* 0x000fe20008011627 */
[----:B------:R-:W-:Y:S01]  /*2d80*/  LOP3.LUT R3, R16, 0x60, RZ, 0xc0, !PT ;  /* 0x0000006010037812 */ /* 0x000fe200078ec0ff */
[----:B------:R-:W-:Y:S01]  /*2d90*/  IMAD R13, R40, 0x180, RZ ;  /* 0x00000180280d7824 */ /* 0x000fe200078e02ff */
[----:B------:R-:W-:Y:S01]  /*2da0*/  LOP3.LUT R0, R5, 0x1, RZ, 0xc0, !PT ;  /* 0x0000000105007812 */ /* 0x000fe200078ec0ff */
[----:B------:R-:W-:Y:S01]  /*2db0*/  ULOP3.LUT UR4, UR4, 0x1, URZ, 0xc0, !UPT ;  /* 0x0000000104047892 */ /* 0x000fe2000f8ec03f */
[----:B------:R-:W-:Y:S01]  /*2dc0*/  SHF.R.U32.HI R11, RZ, 0x1, R3 ;  /* 0x00000001ff0b7819 */ /* 0x000fe20000011603 */
[----:B------:R-:W-:Y:S01]  /*2dd0*/  IMAD.SHL.U32 R6, R16, 0x2, RZ ;  /* 0x0000000210067824 */ /* 0x000fe200078e00ff */
[----:B------:R-:W-:Y:S01]  /*2de0*/  ULDC UR8, c[0x0][0x284] ;  /* 0x0000a10000087ab9 */ /* 0x000fe20000000800 */
[----:B------:R-:W-:Y:S01]  /*2df0*/  IMAD.SHL.U32 R3, R0, 0x40, RZ ;  /* 0x0000004000037824 */ /* 0x000fe200078e00ff */
[--C-:B------:R-:W-:Y:S01]  /*2e00*/  IADD3 R5, RZ, -R11, -R2.reuse ;  /* 0x8000000bff057210 */ /* 0x100fe20007ffe802 */
[----:B------:R-:W-:Y:S01]  /*2e10*/  UISETP.GT.U32.AND UP1, UPT, UR39, 0x1, UPT ;  /* 0x000000012700788c */ /* 0x000fe2000bf24070 */
[----:B------:R-:W-:Y:S01]  /*2e20*/  SHF.R.S32.HI R21, RZ, 0x1f, R31 ;  /* 0x0000001fff157819 */ /* 0x000fe2000001141f */
[----:B------:R-:W-:Y:S01]  /*2e30*/  UISETP.NE.U32.AND UP0, UPT, UR4, 0x1, UPT ;  /* 0x000000010400788c */ /* 0x000fe2000bf05070 */
[----:B------:R-:W-:Y:S01]  /*2e40*/  LOP3.LUT R3, R3, 0x40, R2, 0xe2, !PT ;  /* 0x0000004003037812 */ /* 0x000fe200078ee202 */
[----:B------:R-:W-:Y:S01]  /*2e50*/  ULDC.64 UR6, c[0x0][0x5d0] ;  /* 0x0001740000067ab9 */ /* 0x000fe20000000a00 */
[----:B------:R-:W-:Y:S01]  /*2e60*/  LOP3.LUT R2, R16, 0x3, RZ, 0xc0, !PT ;  /* 0x0000000310027812 */ /* 0x000fe200078ec0ff */
[----:B------:R-:W-:Y:S01]  /*2e70*/  UISETP.LT.U32.AND UP1, UPT, UR40, 0x2, UP1 ;  /* 0x000000022800788c */ /* 0x000fe20008f21070 */
[C---:B------:R-:W-:Y:S01]  /*2e80*/  LOP3.LUT R6, R41.reuse, 0x6, R6, 0xf8, !PT ;  /* 0x0000000629067812 */ /* 0x040fe200078ef806 */
[----:B------:R-:W-:Y:S01]  /*2e90*/  UISETP.GT.U32.AND UP0, UPT, UR40, 0x1, !UP0 ;  /* 0x000000012800788c */ /* 0x000fe2000c704070 */
[----:B0-----:R-:W-:Y:S01]  /*2ea0*/  ISETP.GE.AND P0, PT, R41, R4, PT ;  /* 0x000000042900720c */ /* 0x001fe20003f06270 */
[----:B------:R-:W-:Y:S01]  /*2eb0*/  IMAD R2, R2, -0x2, R4 ;  /* 0xfffffffe02027824 */ /* 0x000fe200078e0204 */
[----:B------:R-:W-:Y:S01]  /*2ec0*/  SHF.R.S32.HI R7, RZ, 0x1f, R6 ;  /* 0x0000001fff077819 */ /* 0x000fe20000011406 */
[----:B------:R-:W-:Y:S01]  /*2ed0*/  IMAD R4, R21, UR6, RZ ;  /* 0x0000000615047c24 */ /* 0x000fe2000f8e02ff */
[----:B------:R-:W-:Y:S01]  /*2ee0*/  ISETP.GE.OR P0, PT, R13, UR8, P0 ;  /* 0x000000080d007c0c */ /* 0x000fe20008706670 */
[----:B------:R-:W-:Y:S01]  /*2ef0*/  IMAD R0, R0, -0x40, R5 ;  /* 0xffffffc000007824 */ /* 0x000fe200078e0205 */
[----:B------:R-:W-:Y:S01]  /*2f00*/  USEL UR5, URZ, 0x1, !UP1 ;  /* 0x000000013f057887 */ /* 0x000fe2000c800000 */
[----:B------:R-:W-:Y:S01]  /*2f10*/  IMAD.WIDE R8, R40, 0x180, RZ ;  /* 0x0000018028087825 */ /* 0x000fe200078e02ff */
[----:B------:R-:W-:-:S02]  /*2f20*/  USEL UR4, URZ, 0x1, !UP0 ;  /* 0x000000013f047887 */ /* 0x000fc4000c000000 */
[----:B------:R-:W-:Y:S01]  /*2f30*/  ULOP3.LUT UR39, UR39, 0x1, URZ, 0xc0, !UPT ;  /* 0x0000000127277892 */ /* 0x000fe2000f8ec03f */
[C---:B------:R-:W-:Y:S01]  /*2f40*/  IMAD R15, R31.reuse, UR7, R4 ;  /* 0x000000071f0f7c24 */ /* 0x040fe2000f8e0204 */
[----:B------:R-:W-:Y:S01]  /*2f50*/  ULOP3.LUT UR38, UR4, UR38, UR5, 0x96, !UPT ;  /* 0x0000002604267292 */ /* 0x000fe2000f8e9605 */
[----:B------:R-:W-:Y:S01]  /*2f60*/  IMAD.WIDE.U32 R4, R31, UR6, R6 ;  /* 0x000000061f047c25 */ /* 0x000fe2000f8e0006 */
[----:B------:R-:W-:Y:S02]  /*2f70*/  IADD3 R50, -R13, UR8, R0 ;  /* 0x000000080d327c10 */ /* 0x000fe4000fffe100 */
[----:B------:R-:W-:Y:S01]  /*2f80*/  LOP3.LUT R51, R8, R3, R11, 0xfe, !PT ;  /* 0x0000000308337212 */ /* 0x000fe200078efe0b */
[----:B------:R-:W-:Y:S02]  /*2f90*/  IMAD.IADD R5, R5, 0x1, R15 ;  /* 0x0000000105057824 */ /* 0x000fe400078e020f */
[----:B------:R-:W-:Y:S02]  /*2fa0*/  IMAD.IADD R2, R2, 0x1, -R41 ;  /* 0x0000000102027824 */ /* 0x000fe400078e0a29 */
[----:B------:R-:W-:Y:S01]  /*2fb0*/  IMAD.MOV.U32 R0, RZ, RZ, -0x1 ;  /* 0xffffffffff007424 */ /* 0x000fe200078e00ff */
[----:B------:R-:W-:Y:S06]  /*2fc0*/  @P0 BRA `(.L_x_32) ;  /* 0x0000001000740947 */ /* 0x000fec0003800000 */
[----:B------:R-:W0:Y:S01]  /*2fd0*/  LDC.64 R48, c[0x0][0x5c8] ;  /* 0x00017200ff307b82 */ /* 0x000e220000000a00 */
[----:B-----5:R-:W-:Y:S01]  /*2fe0*/  FSETP.NEU.AND P1, PT, R30, RZ, PT ;  /* 0x000000ff1e00720b */ /* 0x020fe20003f2d000 */
[----:B------:R-:W-:Y:S01]  /*2ff0*/  BSSY B0, `(.L_x_32) ;  /* 0x000011a000007945 */ /* 0x000fe20003800000 */
[----:B------:R-:W-:-:S04]  /*3000*/  ISETP.GT.AND P0, PT, R50, RZ, PT ;  /* 0x000000ff3200720c */ /* 0x000fc80003f04270 */
[----:B------:R-:W-:Y:S01]  /*3010*/  ISETP.GT.AND P3, PT, R2, RZ, P0 ;  /* 0x000000ff0200720c */ /* 0x000fe20000764270 */
[-C--:B0-----:R-:W-:Y:S02]  /*3020*/  IMAD R10, R9, R48.reuse, RZ ;  /* 0x00000030090a7224 */ /* 0x081fe400078e02ff */
[----:B------:R-:W-:-:S04]  /*3030*/  IMAD.WIDE.U32 R14, R51, R48, R4 ;  /* 0x00000030330e7225 */ /* 0x000fc800078e0004 */
[----:B------:R-:W-:-:S04]  /*3040*/  IMAD R3, R51, R49, R10 ;  /* 0x0000003133037224 */ /* 0x000fc800078e020a */
[----:B------:R-:W-:Y:S01]  /*3050*/  IMAD.IADD R53, R15, 0x1, R3 ;  /* 0x000000010f357824 */ /* 0x000fe200078e0203 */
[----:B------:R-:W-:Y:S06]  /*3060*/  @!P1 BRA `(.L_x_33) ;  /* 0x0000000c00189947 */ /* 0x000fec0003800000 */
[----:B------:R-:W0:Y:S01]  /*3070*/  LDC.64 R40, c[0x0][0x5b8] ;  /* 0x00016e00ff287b82 */ /* 0x000e220000000a00 */
[----:B------:R-:W-:-:S07]  /*3080*/  ULDC.64 UR4, c[0x0][0x5c0] ;  /* 0x0001700000047ab9 */ /* 0x000fce0000000a00 */
[----:B------:R-:W1:Y:S08]  /*3090*/  LDC.64 R46, c[0x0][0x5b0] ;  /* 0x00016c00ff2e7b82 */ /* 0x000e700000000a00 */
[----:B------:R-:W2:Y:S01]  /*30a0*/  LDC.64 R44, c[0x0][0x5a8] ;  /* 0x00016a00ff2c7b82 */ /* 0x000ea20000000a00 */
[-C--:B0-----:R-:W-:Y:S02]  /*30b0*/  IMAD R4, R21, R40.reuse, RZ ;  /* 0x0000002815047224 */ /* 0x081fe400078e02ff */
[----:B------:R-:W-:-:S04]  /*30c0*/  IMAD.WIDE.U32 R20, R31, R40, R6 ;  /* 0x000000281f147225 */ /* 0x000fc800078e0006 */
[----:B------:R-:W-:Y:S02]  /*30d0*/  IMAD R41, R31, R41, R4 ;  /* 0x000000291f297224 */ /* 0x000fe400078e0204 */
[----:B-1----:R-:W-:Y:S02]  /*30e0*/  IMAD R8, R9, R46, RZ ;  /* 0x0000002e09087224 */ /* 0x002fe400078e02ff */
[----:B------:R-:W-:Y:S02]  /*30f0*/  IMAD.IADD R9, R21, 0x1, R41 ;  /* 0x0000000115097824 */ /* 0x000fe400078e0229 */
[----:B------:R-:W-:Y:S02]  /*3100*/  IMAD R43, R51, R47, R8 ;  /* 0x0000002f332b7224 */ /* 0x000fe400078e0208 */
[----:B------:R-:W-:-:S04]  /*3110*/  IMAD.MOV.U32 R8, RZ, RZ, R20 ;  /* 0x000000ffff087224 */ /* 0x000fc800078e0014 */
[----:B------:R-:W-:-:S04]  /*3120*/  IMAD.WIDE.U32 R4, R51, R46, R8 ;  /* 0x0000002e33047225 */ /* 0x000fc800078e0008 */
[----:B------:R-:W-:Y:S01]  /*3130*/  IMAD.IADD R3, R5, 0x1, R43 ;  /* 0x0000000105037824 */ /* 0x000fe200078e022b */
[----:B--2---:R-:W-:-:S04]  /*3140*/  LEA R10, P1, R4, R44, 0x1 ;  /* 0x0000002c040a7211 */ /* 0x004fc800078208ff */
[----:B------:R-:W-:-:S05]  /*3150*/  LEA.HI.X R11, R4, R45, R3, 0x1, P1 ;  /* 0x0000002d040b7211 */ /* 0x000fca00008f0c03 */
[----:B------:R-:W2:Y:S01]  /*3160*/  @P3 LDG.E.LTC128B.U16 R3, desc[UR36][R10.64] ;  /* 0x000000240a033981 */ /* 0x000ea2000c1e1520 */
[----:B------:R-:W-:Y:S01]  /*3170*/  LEA R4, P1, R14, UR4, 0x1 ;  /* 0x000000040e047c11 */ /* 0x000fe2000f8208ff */
[----:B------:R-:W-:Y:S01]  /*3180*/  IMAD.WIDE.U32 R12, R51, R46, R6 ;  /* 0x0000002e330c7225 */ /* 0x000fe200078e0006 */
[----:B------:R-:W-:Y:S01]  /*3190*/  ISETP.GT.AND P0, PT, R2, 0x1, P0 ;  /* 0x000000010200780c */ /* 0x000fe20000704270 */
[----:B------:R-:W-:Y:S02]  /*31a0*/  BSSY B1, `(.L_x_34) ;  /* 0x0000010000017945 */ /* 0x000fe40003800000 */
[----:B------:R-:W-:Y:S02]  /*31b0*/  IMAD.IADD R13, R43, 0x1, R13 ;  /* 0x000000012b0d7824 */ /* 0x000fe400078e020d */
[----:B------:R-:W-:-:S04]  /*31c0*/  IMAD.WIDE.U32 R12, R31, R40, R12 ;  /* 0x000000281f0c7225 */ /* 0x000fc800078e000c */
[----:B------:R-:W-:Y:S02]  /*31d0*/  IMAD.IADD R13, R41, 0x1, R13 ;  /* 0x00000001290d7824 */ /* 0x000fe400078e020d */
[----:B--2---:R-:W-:-:S04]  /*31e0*/  IMAD.U32 R5, R3, 0x10000, RZ ;  /* 0x0001000003057824 */ /* 0x004fc800078e00ff */
[----:B------:R-:W-:-:S04]  /*31f0*/  FMUL R5, R5, R30 ;  /* 0x0000001e05057220 */ /* 0x000fc80000400000 */
[----:B------:R-:W-:Y:S01]  /*3200*/  FFMA R36, R36, R29, R5 ;  /* 0x0000001d24247223 */ /* 0x000fe20000000005 */
[----:B------:R-:W-:Y:S02]  /*3210*/  LEA.HI.X R5, R14, UR5, R53, 0x1, P1 ;  /* 0x000000050e057c11 */ /* 0x000fe400088f0c35 */
[C---:B------:R-:W-:Y:S02]  /*3220*/  LEA R14, P1, R12.reuse, R44, 0x1 ;  /* 0x0000002c0c0e7211 */ /* 0x040fe400078208ff */
[----:B------:R-:W-:Y:S02]  /*3230*/  F2FP.BF16.F32.PACK_AB R36, RZ, R36 ;  /* 0x00000024ff24723e */ /* 0x000fe400000010ff */
[----:B------:R-:W-:Y:S01]  /*3240*/  LEA.HI.X R15, R12, R45, R13, 0x1, P1 ;  /* 0x0000002d0c0f7211 */ /* 0x000fe200008f0c0d */
[C---:B------:R-:W-:Y:S01]  /*3250*/  IMAD.SHL.U32 R12, R46.reuse, 0x8, RZ ;  /* 0x000000082e0c7824 */ /* 0x040fe200078e00ff */
[----:B------:R-:W-:Y:S01]  /*3260*/  SHF.L.U64.HI R13, R46, 0x3, R47 ;  /* 0x000000032e0d7819 */ /* 0x000fe2000001022f */
[----:B------:R0:W-:Y:S01]  /*3270*/  @P3 STG.E.U16 desc[UR36][R4.64], R36 ;  /* 0x0000002404003986 */ /* 0x0001e2000c101524 */
[----:B------:R-:W-:Y:S05]  /*3280*/  @!P0 BRA `(.L_x_35) ;  /* 0x0000000000048947 */ /* 0x000fea0003800000 */
[----:B------:R1:W5:Y:S02]  /*3290*/  LDG.E.LTC128B.U16 R3, desc[UR36][R14.64+0x2] ;  /* 0x000002240e037981 */ /* 0x000364000c1e1520 */
.L_x_35:
[----:B------:R-:W-:Y:S05]  /*32a0*/  BSYNC B1 ;  /* 0x0000000000017941 */ /* 0x000fea0003800000 */
.L_x_34:
[----:B-1---5:R-:W-:Y:S01]  /*32b0*/  IMAD.U32 R15, R3, 0x10000, RZ ;  /* 0x00010000030f7824 */ /* 0x022fe200078e00ff */
[----:B------:R-:W-:Y:S01]  /*32c0*/  ISETP.GT.AND P1, PT, R50, 0x8, PT ;  /* 0x000000083200780c */ /* 0x000fe20003f24270 */
[----:B------:R-:W-:Y:S01]  /*32d0*/  IMAD.WIDE.U32 R12, R51, R46, R12 ;  /* 0x0000002e330c7225 */ /* 0x000fe200078e000c */
[----:B------:R-:W-:Y:S03]  /*32e0*/  BSSY B1, `(.L_x_36) ;  /* 0x000000d000017945 */ /* 0x000fe60003800000 */
[----:B------:R-:W-:Y:S01]  /*32f0*/  FMUL R8, R15, R30 ;  /* 0x0000001e0f087220 */ /* 0x000fe20000400000 */
[----:B------:R-:W-:Y:S01]  /*3300*/  ISETP.GT.AND P2, PT, R2, RZ, P1 ;  /* 0x000000ff0200720c */ /* 0x000fe20000f44270 */
[----:B------:R-:W-:Y:S01]  /*3310*/  IMAD.IADD R43, R43, 0x1, R13 ;  /* 0x000000012b2b7824 */ /* 0x000fe200078e020d */
[----:B------:R-:W-:Y:S01]  /*3320*/  IADD3 R20, P3, R20, R12, RZ ;  /* 0x0000000c14147210 */ /* 0x000fe20007f7e0ff */
[----:B------:R-:W-:-:S04]  /*3330*/  FFMA R8, R37, R29, R8 ;  /* 0x0000001d25087223 */ /* 0x000fc80000000008 */
[----:B------:R-:W-:Y:S01]  /*3340*/  IMAD.X R9, R43, 0x1, R9, P3 ;  /* 0x000000012b097824 */ /* 0x000fe200018e0609 */
[----:B------:R-:W-:Y:S02]  /*3350*/  F2FP.BF16.F32.PACK_AB R14, RZ, R8 ;  /* 0x00000008ff0e723e */ /* 0x000fe400000010ff */
[----:B------:R-:W-:-:S03]  /*3360*/  LEA R8, P3, R20, R44, 0x1 ;  /* 0x0000002c14087211 */ /* 0x000fc600078608ff */
[----:B------:R1:W-:Y:S01]  /*3370*/  @P0 STG.E.U16 desc[UR36][R4.64+0x2], R14 ;  /* 0x0000020e04000986 */ /* 0x0003e2000c101524 */
[----:B------:R-:W-:Y:S01]  /*3380*/  LEA.HI.X R9, R20, R45, R9, 0x1, P3 ;  /* 0x0000002d14097211 */ /* 0x000fe200018f0c09 */
[----:B------:R-:W-:Y:S08]  /*3390*/  @!P2 BRA `(.L_x_37) ;  /* 0x000000000004a947 */ /* 0x000ff00003800000 */
[----:B------:R2:W5:Y:S02]  /*33a0*/  LDG.E.LTC128B.U16 R3, desc[UR36][R8.64] ;  /* 0x0000002408037981 */ /* 0x000564000c1e1520 */
.L_x_37:
[----:B------:R-:W-:Y:S05]  /*33b0*/  BSYNC B1 ;  /* 0x0000000000017941 */ /* 0x000fea0003800000 */
.L_x_36:
[----:B-----5:R-:W-:Y:S01]  /*33c0*/  IMAD.U32 R13, R3, 0x10000, RZ ;  /* 0x00010000030d7824 */ /* 0x020fe200078e00ff */
[----:B------:R-:W-:Y:S01]  /*33d0*/  IADD3 R12, P0, R6, R12, RZ ;  /* 0x0000000c060c7210 */ /* 0x000fe20007f1e0ff */
[----:B------:R-:W-:Y:S01]  /*33e0*/  BSSY B1, `(.L_x_38) ;  /* 0x0000010000017945 */ /* 0x000fe20003800000 */
[----:B------:R-:W-:Y:S01]  /*33f0*/  ISETP.GT.AND P1, PT, R2, 0x1, P1 ;  /* 0x000000010200780c */ /* 0x000fe20000f24270 */
[----:B------:R-:W-:Y:S02]  /*3400*/  FMUL R15, R13, R30 ;  /* 0x0000001e0d0f7220 */ /* 0x000fe40000400000 */
[----:B------:R-:W-:Y:S01]  /*3410*/  IMAD.X R13, R7, 0x1, R43, P0 ;  /* 0x00000001070d7824 */ /* 0x000fe200000e062b */
[----:B------:R-:W-:Y:S01]  /*3420*/  LEA R6, P0, R48, R4, 0x4 ;  /* 0x0000000430067211 */ /* 0x000fe200078020ff */
[----:B------:R-:W-:Y:S01]  /*3430*/  FFMA R15, R38, R29, R15 ;  /* 0x0000001d260f7223 */ /* 0x000fe2000000000f */
[----:B------:R-:W-:Y:S02]  /*3440*/  IMAD.WIDE.U32 R12, R31, R40, R12 ;  /* 0x000000281f0c7225 */ /* 0x000fe400078e000c */
[----:B------:R-:W-:-:S02]  /*3450*/  LEA.HI.X R7, R48, R5, R49, 0x4, P0 ;  /* 0x0000000530077211 */ /* 0x000fc400000f2431 */
[----:B------:R-:W-:Y:S01]  /*3460*/  F2FP.BF16.F32.PACK_AB R15, RZ, R15 ;  /* 0x0000000fff0f723e */ /* 0x000fe200000010ff */
[----:B------:R-:W-:Y:S01]  /*3470*/  IMAD.IADD R13, R41, 0x1, R13 ;  /* 0x00000001290d7824 */ /* 0x000fe200078e020d */
[C---:B-1----:R-:W-:Y:S02]  /*3480*/  LEA R14, P0, R12.reuse, R44, 0x1 ;  /* 0x0000002c0c0e7211 */ /* 0x042fe400078008ff */
[----:B------:R-:W-:Y:S02]  /*3490*/  PRMT R20, R15, 0x7610, R20 ;  /* 0x000076100f147816 */ /* 0x000fe40000000014 */
[----:B------:R-:W-:-:S03]  /*34a0*/  LEA.HI.X R15, R12, R45, R13, 0x1, P0 ;  /* 0x0000002d0c0f7211 */ /* 0x000fc600000f0c0d */
[----:B------:R1:W-:Y:S01]  /*34b0*/  @P2 STG.E.U16 desc[UR36][R6.64], R20 ;  /* 0x0000001406002986 */ /* 0x0003e2000c101524 */
[----:B------:R-:W-:Y:S05]  /*34c0*/  @!P1 BRA `(.L_x_39) ;  /* 0x0000000000049947 */ /* 0x000fea0003800000 */
[----:B------:R3:W5:Y:S02]  /*34d0*/  LDG.E.LTC128B.U16 R3, desc[UR36][R14.64+0x2] ;  /* 0x000002240e037981 */ /* 0x000764000c1e1520 */
.L_x_39:
[----:B------:R-:W-:Y:S05]  /*34e0*/  BSYNC B1 ;  /* 0x0000000000017941 */ /* 0x000fea0003800000 */
.L_x_38:
[----:B-----5:R-:W-:Y:S01]  /*34f0*/  IMAD.U32 R13, R3, 0x10000, RZ ;  /* 0x00010000030d7824 */ /* 0x020fe200078e00ff */
[----:B------:R-:W-:Y:S01]  /*3500*/  ISETP.GT.AND P0, PT, R50, 0x80, PT ;  /* 0x000000803200780c */ /* 0x000fe20003f04270 */
[C---:B------:R-:W-:Y:S01]  /*3510*/  IMAD.SHL.U32 R45, R46.reuse, 0x100, RZ ;  /* 0x000001002e2d7824 */ /* 0x040fe200078e00ff */
[----:B------:R-:W-:Y:S01]  /*3520*/  SHF.L.U64.HI R47, R46, 0x8, R47 ;  /* 0x000000082e2f7819 */ /* 0x000fe2000001022f */
[----:B------:R-:W-:Y:S01]  /*3530*/  FMUL R12, R13, R30 ;  /* 0x0000001e0d0c7220 */ /* 0x000fe20000400000 */
[----:B------:R-:W-:Y:S02]  /*3540*/  ISETP.GT.AND P2, PT, R2, RZ, P0 ;  /* 0x000000ff0200720c */ /* 0x000fe40000744270 */
[----:B------:R-:W-:Y:S01]  /*3550*/  PRMT R31, R3, 0x7610, R31 ;  /* 0x00007610031f7816 */ /* 0x000fe2000000001f */
[----:B------:R-:W-:Y:S01]  /*3560*/  FFMA R39, R39, R29, R12 ;  /* 0x0000001d27277223 */ /* 0x000fe2000000000c */
[----:B------:R-:W-:-:S04]  /*3570*/  IADD3 R12, P3, R45, R10, RZ ;  /* 0x0000000a2d0c7210 */ /* 0x000fc80007f7e0ff */
[----:B------:R-:W-:Y:S01]  /*3580*/  F2FP.BF16.F32.PACK_AB R39, RZ, R39 ;  /* 0x00000027ff27723e */ /* 0x000fe200000010ff */
[----:B------:R-:W-:-:S03]  /*3590*/  IMAD.X R13, R47, 0x1, R11, P3 ;  /* 0x000000012f0d7824 */ /* 0x000fc600018e060b */
[----:B---3--:R-:W-:-:S05]  /*35a0*/  PRMT R15, R39, 0x7610, R15 ;  /* 0x00007610270f7816 */ /* 0x008fca000000000f */
[----:B------:R3:W-:Y:S04]  /*35b0*/  @P1 STG.E.U16 desc[UR36][R6.64+0x2], R15 ;  /* 0x0000020f06001986 */ /* 0x0007e8000c101524 */
[----:B------:R-:W4:Y:S01]  /*35c0*/  @P2 LDG.E.LTC128B.U16 R31, desc[UR36][R12.64] ;  /* 0x000000240c1f2981 */ /* 0x000f22000c1e1520 */
[----:B------:R-:W-:Y:S01]  /*35d0*/  IMAD.SHL.U32 R41, R48, 0x100, RZ ;  /* 0x0000010030297824 */ /* 0x000fe200078e00ff */
[----:B------:R-:W-:Y:S02]  /*35e0*/  LOP3.LUT R39, R45, 0x2, RZ, 0xfc, !PT ;  /* 0x000000022d277812 */ /* 0x000fe400078efcff */
[----:B------:R-:W-:Y:S02]  /*35f0*/  ISETP.GT.AND P0, PT, R2, 0x1, P0 ;  /* 0x000000010200780c */ /* 0x000fe40000704270 */
[----:B------:R-:W-:-:S02]  /*3600*/  SHF.L.U64.HI R43, R48, 0x8, R49 ;  /* 0x00000008302b7819 */ /* 0x000fc40000010231 */
[----:B------:R-:W-:Y:S02]  /*3610*/  IADD3 R14, P1, R41, R4, RZ ;  /* 0x00000004290e7210 */ /* 0x000fe40007f3e0ff */
[----:B------:R-:W-:-:S03]  /*3620*/  IADD3 R10, P3, R39, R10, RZ ;  /* 0x0000000a270a7210 */ /* 0x000fc60007f7e0ff */
[----:B---3--:R-:W-:Y:S02]  /*3630*/  IMAD.X R15, R43, 0x1, R5, P1 ;  /* 0x000000012b0f7824 */ /* 0x008fe400008e0605 */
[----:B------:R-:W-:Y:S02]  /*3640*/  IMAD.X R11, R47, 0x1, R11, P3 ;  /* 0x000000012f0b7824 */ /* 0x000fe400018e060b */
[----:B----4-:R-:W-:-:S04]  /*3650*/  IMAD.U32 R3, R31, 0x10000, RZ ;  /* 0x000100001f037824 */ /* 0x010fc800078e00ff */
[----:B------:R-:W-:-:S04]  /*3660*/  FMUL R3, R3, R30 ;  /* 0x0000001e03037220 */ /* 0x000fc80000400000 */
[----:B------:R-:W-:-:S05]  /*3670*/  FFMA R3, R32, R29, R3 ;  /* 0x0000001d20037223 */ /* 0x000fca0000000003 */
[----:B------:R-:W-:-:S04]  /*3680*/  F2FP.BF16.F32.PACK_AB R3, RZ, R3 ;  /* 0x00000003ff03723e */ /* 0x000fc800000010ff */
[----:B------:R-:W-:-:S05]  /*3690*/  PRMT R21, R3, 0x7610, R21 ;  /* 0x0000761003157816 */ /* 0x000fca0000000015 */
[----:B------:R3:W-:Y:S04]  /*36a0*/  @P2 STG.E.U16 desc[UR36][R14.64], R21 ;  /* 0x000000150e002986 */ /* 0x0007e8000c101524 */
[----:B------:R-:W4:Y:S01]  /*36b0*/  @P0 LDG.E.LTC128B.U16 R31, desc[UR36][R10.64] ;  /* 0x000000240a1f0981 */ /* 0x000f22000c1e1520 */
[----:B------:R-:W-:Y:S01]  /*36c0*/  LOP3.LUT R37, R41, 0x2, RZ, 0xfc, !PT ;  /* 0x0000000229257812 */ /* 0x000fe200078efcff */
[----:B------:R-:W-:Y:S01]  /*36d0*/  BSSY B1, `(.L_x_40) ;  /* 0x000000e000017945 */ /* 0x000fe20003800000 */
[----:B------:R-:W-:Y:S02]  /*36e0*/  ISETP.GT.AND P1, PT, R50, 0x88, PT ;  /* 0x000000883200780c */ /* 0x000fe40003f24270 */
[----:B0-----:R-:W-:Y:S02]  /*36f0*/  IADD3 R4, P3, R37, R4, RZ ;  /* 0x0000000425047210 */ /* 0x001fe40007f7e0ff */
[----:B------:R-:W-:-:S03]  /*3700*/  ISETP.GT.AND P2, PT, R2, RZ, P1 ;  /* 0x000000ff0200720c */ /* 0x000fc60000f44270 */
[----:B------:R-:W-:Y:S02]  /*3710*/  IMAD.X R5, R43, 0x1, R5, P3 ;  /* 0x000000012b057824 */ /* 0x000fe400018e0605 */
[----:B----4-:R-:W-:-:S04]  /*3720*/  IMAD.U32 R3, R31, 0x10000, RZ ;  /* 0x000100001f037824 */ /* 0x010fc800078e00ff */
[----:B-1----:R-:W-:-:S04]  /*3730*/  FMUL R20, R3, R30 ;  /* 0x0000001e03147220 */ /* 0x002fc80000400000 */
[----:B------:R-:W-:-:S05]  /*3740*/  FFMA R20, R33, R29, R20 ;  /* 0x0000001d21147223 */ /* 0x000fca0000000014 */
[----:B------:R-:W-:Y:S02]  /*3750*/  F2FP.BF16.F32.PACK_AB R3, RZ, R20 ;  /* 0x00000014ff03723e */ /* 0x000fe400000010ff */
[----:B------:R-:W-:-:S03]  /*3760*/  IADD3 R20, P3, R45, R8, RZ ;  /* 0x000000082d147210 */ /* 0x000fc60007f7e0ff */
[----:B------:R0:W-:Y:S02]  /*3770*/  @P0 STG.E.U16 desc[UR36][R4.64], R3 ;  /* 0x0000000304000986 */ /* 0x0001e4000c101524 */
[----:B---3--:R-:W-:Y:S01]  /*3780*/  IMAD.X R21, R47, 0x1, R9, P3 ;  /* 0x000000012f157824 */ /* 0x008fe200018e0609 */
[----:B------:R-:W-:Y:S07]  /*3790*/  @!P2 BRA `(.L_x_41) ;  /* 0x000000000004a947 */ /* 0x000fee0003800000 */
[----:B------:R1:W5:Y:S02]  /*37a0*/  LDG.E.LTC128B.U16 R31, desc[UR36][R20.64] ;  /* 0x00000024141f7981 */ /* 0x000364000c1e1520 */
.L_x_41:
[----:B------:R-:W-:Y:S05]  /*37b0*/  BSYNC B1 ;  /* 0x0000000000017941 */ /* 0x000fea0003800000 */
.L_x_40:
[----:B0----5:R-:W-:Y:S01]  /*37c0*/  IMAD.U32 R3, R31, 0x10000, RZ ;  /* 0x000100001f037824 */ /* 0x021fe200078e00ff */
[----:B------:R-:W-:Y:S01]  /*37d0*/  IADD3 R4, P3, R41, R6, RZ ;  /* 0x0000000629047210 */ /* 0x000fe20007f7e0ff */
[----:B------:R-:W-:Y:S01]  /*37e0*/  BSSY B1, `(.L_x_42) ;  /* 0x000000b000017945 */ /* 0x000fe20003800000 */
[----:B------:R-:W-:Y:S01]  /*37f0*/  ISETP.GT.AND P0, PT, R2, 0x1, P1 ;  /* 0x000000010200780c */ /* 0x000fe20000f04270 */
[----:B------:R-:W-:Y:S01]  /*3800*/  FMUL R3, R3, R30 ;  /* 0x0000001e03037220 */ /* 0x000fe20000400000 */
[----:B--2---:R-:W-:Y:S01]  /*3810*/  IADD3 R8, P1, R39, R8, RZ ;  /* 0x0000000827087210 */ /* 0x004fe20007f3e0ff */
[----:B------:R-:W-:Y:S02]  /*3820*/  IMAD.X R5, R43, 0x1, R7, P3 ;  /* 0x000000012b057824 */ /* 0x000fe400018e0607 */
[----:B------:R-:W-:Y:S02]  /*3830*/  FFMA R3, R34, R29, R3 ;  /* 0x0000001d22037223 */ /* 0x000fe40000000003 */
[----:B------:R-:W-:-:S03]  /*3840*/  IMAD.X R9, R47, 0x1, R9, P1 ;  /* 0x000000012f097824 */ /* 0x000fc600008e0609 */
[----:B------:R-:W-:-:S05]  /*3850*/  F2FP.BF16.F32.PACK_AB R3, RZ, R3 ;  /* 0x00000003ff03723e */ /* 0x000fca00000010ff */
[----:B------:R0:W-:Y:S01]  /*3860*/  @P2 STG.E.U16 desc[UR36][R4.64], R3 ;  /* 0x0000000304002986 */ /* 0x0001e2000c101524 */
[----:B------:R-:W-:Y:S05]  /*3870*/  @!P0 BRA `(.L_x_43) ;  /* 0x0000000000048947 */ /* 0x000fea0003800000 */
[----:B------:R2:W5:Y:S02]  /*3880*/  LDG.E.LTC128B.U16 R31, desc[UR36][R8.64] ;  /* 0x00000024081f7981 */ /* 0x000564000c1e1520 */
.L_x_43:
[----:B------:R-:W-:Y:S05]  /*3890*/  BSYNC B1 ;  /* 0x0000000000017941 */ /* 0x000fea0003800000 */
.L_x_42:
[----:B0----5:R-:W-:Y:S01]  /*38a0*/  IMAD.U32 R3, R31, 0x10000, RZ ;  /* 0x000100001f037824 */ /* 0x021fe200078e00ff */
[----:B------:R-:W-:Y:S01]  /*38b0*/  IADD3 R6, P3, R37, R6, RZ ;  /* 0x0000000625067210 */ /* 0x000fe20007f7e0ff */
[----:B------:R-:W-:Y:S01]  /*38c0*/  BSSY B1, `(.L_x_44) ;  /* 0x000000c000017945 */ /* 0x000fe20003800000 */
[----:B------:R-:W-:Y:S01]  /*38d0*/  ISETP.GT.AND P1, PT, R50, 0x100, PT ;  /* 0x000001003200780c */ /* 0x000fe20003f24270 */
[----:B--2---:R-:W-:Y:S02]  /*38e0*/  FMUL R8, R3, R30 ;  /* 0x0000001e03087220 */ /* 0x004fe40000400000 */
[----:B------:R-:W-:Y:S01]  /*38f0*/  IMAD.X R7, R43, 0x1, R7, P3 ;  /* 0x000000012b077824 */ /* 0x000fe200018e0607 */
[----:B------:R-:W-:Y:S01]  /*3900*/  ISETP.GT.AND P2, PT, R2, RZ, P1 ;  /* 0x000000ff0200720c */ /* 0x000fe20000f44270 */
[----:B------:R-:W-:-:S05]  /*3910*/  FFMA R8, R35, R29, R8 ;  /* 0x0000001d23087223 */ /* 0x000fca0000000008 */
[----:B------:R-:W-:-:S05]  /*3920*/  F2FP.BF16.F32.PACK_AB R8, RZ, R8 ;  /* 0x00000008ff08723e */ /* 0x000fca00000010ff */
[----:B------:R0:W-:Y:S02]  /*3930*/  @P0 STG.E.U16 desc[UR36][R6.64], R8 ;  /* 0x0000000806000986 */ /* 0x0001e4000c101524 */
[----:B------:R-:W-:Y:S05]  /*3940*/  @!P2 BRA `(.L_x_45) ;  /* 0x00000000000ca947 */ /* 0x000fea0003800000 */
[----:B0-----:R-:W-:-:S05]  /*3950*/  IADD3 R6, P0, R12, R45, RZ ;  /* 0x0000002d0c067210 */ /* 0x001fca0007f1e0ff */
[----:B------:R-:W-:-:S05]  /*3960*/  IMAD.X R7, R13, 0x1, R47, P0 ;  /* 0x000000010d077824 */ /* 0x000fca00000e062f */
[----:B------:R2:W5:Y:S03]  /*3970*/  LDG.E.LTC128B.U16 R31, desc[UR36][R6.64] ;  /* 0x00000024061f7981 */ /* 0x000566000c1e1520 */
.L_x_45:
[----:B------:R-:W-:Y:S05]  /*3980*/  BSYNC B1 ;  /* 0x0000000000017941 */ /* 0x000fea0003800000 */
.L_x_44:
[----:B-----5:R-:W-:Y:S01]  /*3990*/  IMAD.U32 R3, R31, 0x10000, RZ ;  /* 0x000100001f037824 */ /* 0x020fe200078e00ff */
[----:B0-2---:R-:W-:Y:S01]  /*39a0*/  IADD3 R6, P3, R14, R41, RZ ;  /* 0x000000290e067210 */ /* 0x005fe20007f7e0ff */
[----:B------:R-:W-:Y:S01]  /*39b0*/  BSSY B1, `(.L_x_46) ;  /* 0x000000b000017945 */ /* 0x000fe20003800000 */
[----:B------:R-:W-:Y:S01]  /*39c0*/  ISETP.GT.AND P0, PT, R2, 0x1, P1 ;  /* 0x000000010200780c */ /* 0x000fe20000f04270 */
[----:B------:R-:W-:Y:S01]  /*39d0*/  FMUL R3, R3, R30 ;  /* 0x0000001e03037220 */ /* 0x000fe20000400000 */
[----:B------:R-:W-:Y:S01]  /*39e0*/  IADD3 R8, P1, R39, R12, RZ ;  /* 0x0000000c27087210 */ /* 0x000fe20007f3e0ff */
[----:B------:R-:W-:Y:S02]  /*39f0*/  IMAD.X R7, R15, 0x1, R43, P3 ;  /* 0x000000010f077824 */ /* 0x000fe400018e062b */
[----:B------:R-:W-:Y:S02]  /*3a00*/  FFMA R3, R24, R29, R3 ;  /* 0x0000001d18037223 */ /* 0x000fe40000000003 */
[----:B------:R-:W-:-:S03]  /*3a10*/  IMAD.X R9, R13, 0x1, R47, P1 ;  /* 0x000000010d097824 */ /* 0x000fc600008e062f */
[----:B------:R-:W-:-:S05]  /*3a20*/  F2FP.BF16.F32.PACK_AB R3, RZ, R3 ;  /* 0x00000003ff03723e */ /* 0x000fca00000010ff */
[----:B------:R0:W-:Y:S01]  /*3a30*/  @P2 STG.E.U16 desc[UR36][R6.64], R3 ;  /* 0x0000000306002986 */ /* 0x0001e2000c101524 */
[----:B------:R-:W-:Y:S05]  /*3a40*/  @!P0 BRA `(.L_x_47) ;  /* 0x0000000000048947 */ /* 0x000fea0003800000 */
[----:B------:R2:W5:Y:S02]  /*3a50*/  LDG.E.LTC128B.U16 R31, desc[UR36][R8.64] ;  /* 0x00000024081f7981 */ /* 0x000564000c1e1520 */
.L_x_47:
[----:B------:R-:W-:Y:S05]  /*3a60*/  BSYNC B1 ;  /* 0x0000000000017941 */ /* 0x000fea0003800000 */
.L_x_46:
[----:B0----5:R-:W-:Y:S01]  /*3a70*/  IMAD.U32 R3, R31, 0x10000, RZ ;  /* 0x000100001f037824 */ /* 0x021fe200078e00ff */
[----:B------:R-:W-:Y:S01]  /*3a80*/  ISETP.GT.AND P1, PT, R50, 0x108, PT ;  /* 0x000001083200780c */ /* 0x000fe20003f24270 */
[----:B------:R-:W-:Y:S02]  /*3a90*/  BSSY B1, `(.L_x_48) ;  /* 0x000000c000017945 */ /* 0x000fe40003800000 */
[----:B------:R-:W-:Y:S01]  /*3aa0*/  FMUL R6, R3, R30 ;  /* 0x0000001e03067220 */ /* 0x000fe20000400000 */
[----:B------:R-:W-:-:S03]  /*3ab0*/  ISETP.GT.AND P3, PT, R2, RZ, P1 ;  /* 0x000000ff0200720c */ /* 0x000fc60000f64270 */
[----:B------:R-:W-:Y:S01]  /*3ac0*/  FFMA R25, R25, R29, R6 ;  /* 0x0000001d19197223 */ /* 0x000fe20000000006 */
[----:B------:R-:W-:-:S04]  /*3ad0*/  IADD3 R6, P2, R37, R14, RZ ;  /* 0x0000000e25067210 */ /* 0x000fc80007f5e0ff */
[----:B------:R-:W-:Y:S01]  /*3ae0*/  F2FP.BF16.F32.PACK_AB R25, RZ, R25 ;  /* 0x00000019ff19723e */ /* 0x000fe200000010ff */
[----:B------:R-:W-:-:S05]  /*3af0*/  IMAD.X R7, R15, 0x1, R43, P2 ;  /* 0x000000010f077824 */ /* 0x000fca00010e062b */
[----:B------:R0:W-:Y:S01]  /*3b00*/  @P0 STG.E.U16 desc[UR36][R6.64], R25 ;  /* 0x0000001906000986 */ /* 0x0001e2000c101524 */
[----:B------:R-:W-:Y:S05]  /*3b10*/  @!P3 BRA `(.L_x_49) ;  /* 0x00000000000cb947 */ /* 0x000fea0003800000 */
[----:B0-----:R-:W-:-:S05]  /*3b20*/  IADD3 R6, P0, R20, R45, RZ ;  /* 0x0000002d14067210 */ /* 0x001fca0007f1e0ff */
[----:B------:R-:W-:-:S05]  /*3b30*/  IMAD.X R7, R21, 0x1, R47, P0 ;  /* 0x0000000115077824 */ /* 0x000fca00000e062f */
[----:B------:R3:W5:Y:S03]  /*3b40*/  LDG.E.LTC128B.U16 R31, desc[UR36][R6.64] ;  /* 0x00000024061f7981 */ /* 0x000766000c1e1520 */
.L_x_49:
[----:B------:R-:W-:Y:S05]  /*3b50*/  BSYNC B1 ;  /* 0x0000000000017941 */ /* 0x000fea0003800000 */
.L_x_48:
[----:B-----5:R-:W-:Y:S01]  /*3b60*/  IMAD.U32 R3, R31, 0x10000, RZ ;  /* 0x000100001f037824 */ /* 0x020fe200078e00ff */
[----:B------:R-:W-:Y:S01]  /*3b70*/  ISETP.GT.AND P1, PT, R2, 0x1, P1 ;  /* 0x000000010200780c */ /* 0x000fe20000f24270 */
[----:B------:R-:W-:Y:S01]  /*3b80*/  BSSY B1, `(.L_x_50) ;  /* 0x000000b000017945 */ /* 0x000fe20003800000 */
[----:B0--3--:R-:W-:Y:S01]  /*3b90*/  IADD3 R6, P0, R4, R41, RZ ;  /* 0x0000002904067210 */ /* 0x009fe20007f1e0ff */
[----:B------:R-:W-:-:S04]  /*3ba0*/  FMUL R3, R3, R30 ;  /* 0x0000001e03037220 */ /* 0x000fc80000400000 */
[----:B------:R-:W-:Y:S01]  /*3bb0*/  FFMA R3, R26, R29, R3 ;  /* 0x0000001d1a037223 */ /* 0x000fe20000000003 */
[----:B------:R-:W-:Y:S01]  /*3bc0*/  IMAD.X R7, R5, 0x1, R43, P0 ;  /* 0x0000000105077824 */ /* 0x000fe200000e062b */
[----:B------:R-:W-:-:S03]  /*3bd0*/  IADD3 R2, P0, R20, R39, RZ ;  /* 0x0000002714027210 */ /* 0x000fc60007f1e0ff */
[----:B------:R-:W-:-:S05]  /*3be0*/  F2FP.BF16.F32.PACK_AB R3, RZ, R3 ;  /* 0x00000003ff03723e */ /* 0x000fca00000010ff */
[----:B------:R0:W-:Y:S02]  /*3bf0*/  @P3 STG.E.U16 desc[UR36][R6.64], R3 ;  /* 0x0000000306003986 */ /* 0x0001e4000c101524 */
[----:B0-----:R-:W-:Y:S01]  /*3c00*/  IMAD.X R3, R21, 0x1, R47, P0 ;  /* 0x0000000115037824 */ /* 0x001fe200000e062f */
[----:B------:R-:W-:Y:S06]  /*3c10*/  @!P1 BRA `(.L_x_51) ;  /* 0x0000000000049947 */ /* 0x000fec0003800000 */
[----:B------:R0:W5:Y:S02]  /*3c20*/  LDG.E.LTC128B.U16 R31, desc[UR36][R2.64] ;  /* 0x00000024021f7981 */ /* 0x000164000c1e1520 */
.L_x_51:
[----:B------:R-:W-:Y:S05]  /*3c30*/  BSYNC B1 ;  /* 0x0000000000017941 */ /* 0x000fea0003800000 */
.L_x_50:
[----:B------:R-:W-:Y:S05]  /*3c40*/  @!P1 BRA `(.L_x_52) ;  /* 0x0000000400509947 */ /* 0x000fea0003800000 */
[----:B-----5:R-:W-:-:S04]  /*3c50*/  IMAD.U32 R31, R31, 0x10000, RZ ;  /* 0x000100001f1f7824 */ /* 0x020fc800078e00ff */
[----:B0-----:R-:W-:-:S04]  /*3c60*/  FMUL R2, R31, R30 ;  /* 0x0000001e1f027220 */ /* 0x001fc80000400000 */
[----:B------:R-:W-:Y:S01]  /*3c70*/  FFMA R27, R27, R29, R2 ;  /* 0x0000001d1b1b7223 */ /* 0x000fe20000000002 */
[----:B------:R-:W-:-:S04]  /*3c80*/  IADD3 R2, P0, R4, R37, RZ ;  /* 0x0000002504027210 */ /* 0x000fc80007f1e0ff */
[----:B------:R-:W-:Y:S01]  /*3c90*/  F2FP.BF16.F32.PACK_AB R27, RZ, R27 ;  /* 0x0000001bff1b723e */ /* 0x000fe200000010ff */
[----:B------:R-:W-:-:S05]  /*3ca0*/  IMAD.X R3, R5, 0x1, R43, P0 ;  /* 0x0000000105037824 */ /* 0x000fca00000e062b */
[----:B------:R3:W-:Y:S01]  /*3cb0*/  STG.E.U16 desc[UR36][R2.64], R27 ;  /* 0x0000001b02007986 */ /* 0x0007e2000c101524 */
[----:B------:R-:W-:Y:S05]  /*3cc0*/  BRA `(.L_x_52) ;  /* 0x0000000400307947 */ /* 0x000fea0003800000 */
.L_x_33:
[----:B------:R-:W-:Y:S01]  /*3cd0*/  ULDC.64 UR4, c[0x0][0x5c0] ;  /* 0x0001700000047ab9 */ /* 0x000fe20000000a00 */
[-C--:B------:R-:W-:Y:S01]  /*3ce0*/  FMUL R36, R36, R29.reuse ;  /* 0x0000001d24247220 */ /* 0x080fe20000400000 */
[----:B------:R-:W-:Y:S01]  /*3cf0*/  LEA R4, P1, R14, UR4, 0x1 ;  /* 0x000000040e047c11 */ /* 0x000fe2000f8208ff */
[-C--:B------:R-:W-:Y:S01]  /*3d00*/  FMUL R37, R37, R29.reuse ;  /* 0x0000001d25257220 */ /* 0x080fe20000400000 */
[----:B------:R-:W-:Y:S01]  /*3d10*/  ISETP.GT.AND P2, PT, R50, 0x8, PT ;  /* 0x000000083200780c */ /* 0x000fe20003f44270 */
[-C--:B------:R-:W-:Y:S01]  /*3d20*/  FMUL R38, R38, R29.reuse ;  /* 0x0000001d26267220 */ /* 0x080fe20000400000 */
[----:B------:R-:W-:Y:S01]  /*3d30*/  F2FP.BF16.F32.PACK_AB R36, RZ, R36 ;  /* 0x00000024ff24723e */ /* 0x000fe200000010ff */
[----:B------:R-:W-:Y:S01]  /*3d40*/  IMAD.SHL.U32 R15, R48, 0x100, RZ ;  /* 0x00000100300f7824 */ /* 0x000fe200078e00ff */
[----:B------:R-:W-:Y:S01]  /*3d50*/  LEA.HI.X R5, R14, UR5, R53, 0x1, P1 ;  /* 0x000000050e057c11 */ /* 0x000fe200088f0c35 */
[-C--:B------:R-:W-:Y:S01]  /*3d60*/  FMUL R39, R39, R29.reuse ;  /* 0x0000001d27277220 */ /* 0x080fe20000400000 */
[----:B------:R-:W-:Y:S01]  /*3d70*/  ISETP.GT.AND P1, PT, R2, 0x1, P0 ;  /* 0x000000010200780c */ /* 0x000fe20000724270 */
[-C--:B------:R-:W-:Y:S01]  /*3d80*/  FMUL R32, R32, R29.reuse ;  /* 0x0000001d20207220 */ /* 0x080fe20000400000 */
[----:B------:R-:W-:Y:S01]  /*3d90*/  ISETP.GT.AND P4, PT, R2, RZ, P2 ;  /* 0x000000ff0200720c */ /* 0x000fe20001784270 */
[----:B------:R-:W-:Y:S01]  /*3da0*/  @P3 STG.E.U16 desc[UR36][R4.64], R36 ;  /* 0x0000002404003986 */ /* 0x000fe2000c101524 */
[----:B------:R-:W-:Y:S01]  /*3db0*/  LEA R6, P3, R48, R4, 0x4 ;  /* 0x0000000430067211 */ /* 0x000fe200078620ff */
[----:B------:R-:W-:Y:S01]  /*3dc0*/  FMUL R33, R33, R29 ;  /* 0x0000001d21217220 */ /* 0x000fe20000400000 */
[----:B------:R-:W-:Y:S01]  /*3dd0*/  F2FP.BF16.F32.PACK_AB R37, RZ, R37 ;  /* 0x00000025ff25723e */ /* 0x000fe200000010ff */
[-C--:B------:R-:W-:Y:S01]  /*3de0*/  FMUL R34, R34, R29.reuse ;  /* 0x0000001d22227220 */ /* 0x080fe20000400000 */
[----:B------:R-:W-:Y:S01]  /*3df0*/  F2FP.BF16.F32.PACK_AB R38, RZ, R38 ;  /* 0x00000026ff26723e */ /* 0x000fe200000010ff */
[----:B------:R-:W-:Y:S01]  /*3e00*/  FMUL R35, R35, R29 ;  /* 0x0000001d23237220 */ /* 0x000fe20000400000 */
[--C-:B------:R-:W-:Y:S01]  /*3e10*/  LEA.HI.X R7, R48, R5, R49.reuse, 0x4, P3 ;  /* 0x0000000530077211 */ /* 0x100fe200018f2431 */
[-C--:B------:R-:W-:Y:S01]  /*3e20*/  FMUL R24, R24, R29.reuse ;  /* 0x0000001d18187220 */ /* 0x080fe20000400000 */
[----:B------:R-:W-:Y:S01]  /*3e30*/  ISETP.GT.AND P3, PT, R50, 0x80, PT ;  /* 0x000000803200780c */ /* 0x000fe20003f64270 */
[----:B------:R0:W-:Y:S01]  /*3e40*/  @P1 STG.E.U16 desc[UR36][R4.64+0x2], R37 ;  /* 0x0000022504001986 */ /* 0x0001e2000c101524 */
[----:B------:R-:W-:Y:S01]  /*3e50*/  ISETP.GT.AND P0, PT, R2, 0x1, P2 ;  /* 0x000000010200780c */ /* 0x000fe20001704270 */
[-C--:B------:R-:W-:Y:S01]  /*3e60*/  FMUL R25, R25, R29.reuse ;  /* 0x0000001d19197220 */ /* 0x080fe20000400000 */
[----:B------:R-:W-:Y:S01]  /*3e70*/  SHF.L.U64.HI R49, R48, 0x8, R49 ;  /* 0x0000000830317819 */ /* 0x000fe20000010231 */
[----:B------:R-:W-:Y:S01]  /*3e80*/  @P4 STG.E.U16 desc[UR36][R6.64], R38 ;  /* 0x0000002606004986 */ /* 0x000fe2000c101524 */
[----:B------:R-:W-:Y:S01]  /*3e90*/  ISETP.GT.AND P4, PT, R2, RZ, P3 ;  /* 0x000000ff0200720c */ /* 0x000fe20001f84270 */
[-C--:B------:R-:W-:Y:S01]  /*3ea0*/  FMUL R26, R26, R29.reuse ;  /* 0x0000001d1a1a7220 */ /* 0x080fe20000400000 */
[----:B------:R-:W-:Y:S01]  /*3eb0*/  IADD3 R8, P5, R15, R4, RZ ;  /* 0x000000040f087210 */ /* 0x000fe20007fbe0ff */
[----:B------:R-:W-:Y:S01]  /*3ec0*/  FMUL R27, R27, R29 ;  /* 0x0000001d1b1b7220 */ /* 0x000fe20000400000 */
[----:B------:R-:W-:-:S02]  /*3ed0*/  F2FP.BF16.F32.PACK_AB R39, RZ, R39 ;  /* 0x00000027ff27723e */ /* 0x000fc400000010ff */
[----:B------:R-:W-:Y:S01]  /*3ee0*/  F2FP.BF16.F32.PACK_AB R32, RZ, R32 ;  /* 0x00000020ff20723e */ /* 0x000fe200000010ff */
[----:B------:R-:W-:Y:S01]  /*3ef0*/  IMAD.X R9, R49, 0x1, R5, P5 ;  /* 0x0000000131097824 */ /* 0x000fe200028e0605 */
[----:B------:R-:W-:Y:S01]  /*3f00*/  LOP3.LUT R21, R15, 0x2, RZ, 0xfc, !PT ;  /* 0x000000020f157812 */ /* 0x000fe200078efcff */
[----:B------:R1:W-:Y:S01]  /*3f10*/  @P0 STG.E.U16 desc[UR36][R6.64+0x2], R39 ;  /* 0x0000022706000986 */ /* 0x0003e2000c101524 */
[----:B------:R-:W-:Y:S02]  /*3f20*/  ISETP.GT.AND P1, PT, R50, 0x88, PT ;  /* 0x000000883200780c */ /* 0x000fe40003f24270 */
[C---:B------:R-:W-:Y:S01]  /*3f30*/  ISETP.GT.AND P3, PT, R2.reuse, 0x1, P3 ;  /* 0x000000010200780c */ /* 0x040fe20001f64270 */
[----:B------:R2:W-:Y:S01]  /*3f40*/  @P4 STG.E.U16 desc[UR36][R8.64], R32 ;  /* 0x0000002008004986 */ /* 0x0005e2000c101524 */
[----:B0-----:R-:W-:Y:S02]  /*3f50*/  IADD3 R4, P4, R21, R4, RZ ;  /* 0x0000000415047210 */ /* 0x001fe40007f9e0ff */
[----:B------:R-:W-:-:S02]  /*3f60*/  ISETP.GT.AND P5, PT, R2, RZ, P1 ;  /* 0x000000ff0200720c */ /* 0x000fc40000fa4270 */
[----:B------:R-:W-:Y:S01]  /*3f70*/  F2FP.BF16.F32.PACK_AB R33, RZ, R33 ;  /* 0x00000021ff21723e */ /* 0x000fe200000010ff */
[----:B------:R-:W-:Y:S01]  /*3f80*/  IMAD.X R5, R49, 0x1, R5, P4 ;  /* 0x0000000131057824 */ /* 0x000fe200020e0605 */
[----:B------:R-:W-:Y:S02]  /*3f90*/  IADD3 R10, P4, R15, R6, RZ ;  /* 0x000000060f0a7210 */ /* 0x000fe40007f9e0ff */
[----:B------:R-:W-:Y:S02]  /*3fa0*/  F2FP.BF16.F32.PACK_AB R34, RZ, R34 ;  /* 0x00000022ff22723e */ /* 0x000fe400000010ff */
[----:B------:R-:W-:Y:S01]  /*3fb0*/  ISETP.GT.AND P2, PT, R50, 0x100, PT ;  /* 0x000001003200780c */ /* 0x000fe20003f44270 */
[----:B------:R-:W-:Y:S01]  /*3fc0*/  IMAD.X R11, R49, 0x1, R7, P4 ;  /* 0x00000001310b7824 */ /* 0x000fe200020e0607 */
[----:B-1----:R-:W-:Y:S01]  /*3fd0*/  IADD3 R6, P4, R21, R6, RZ ;  /* 0x0000000615067210 */ /* 0x002fe20007f9e0ff */
[----:B------:R4:W-:Y:S01]  /*3fe0*/  @P3 STG.E.U16 desc[UR36][R4.64], R33 ;  /* 0x0000002104003986 */ /* 0x0009e2000c101524 */
[----:B------:R-:W-:-:S02]  /*3ff0*/  IADD3 R12, P3, R15, R8, RZ ;  /* 0x000000080f0c7210 */ /* 0x000fc40007f7e0ff */
[----:B------:R-:W-:Y:S01]  /*4000*/  ISETP.GT.AND P0, PT, R50, 0x108, PT ;  /* 0x000001083200780c */ /* 0x000fe20003f04270 */
[----:B------:R-:W-:Y:S01]  /*4010*/  IMAD.X R7, R49, 0x1, R7, P4 ;  /* 0x0000000131077824 */ /* 0x000fe200020e0607 */
[----:B--2---:R-:W-:Y:S01]  /*4020*/  IADD3 R8, P4, R21, R8, RZ ;  /* 0x0000000815087210 */ /* 0x004fe20007f9e0ff */
[----:B------:R4:W-:Y:S01]  /*4030*/  @P5 STG.E.U16 desc[UR36][R10.64], R34 ;  /* 0x000000220a005986 */ /* 0x0009e2000c101524 */
[----:B------:R-:W-:Y:S01]  /*4040*/  IADD3 R14, P5, R15, R10, RZ ;  /* 0x0000000a0f0e7210 */ /* 0x000fe20007fbe0ff */
[C-C-:B------:R-:W-:Y:S01]  /*4050*/  IMAD.X R13, R49.reuse, 0x1, R9.reuse, P3 ;  /* 0x00000001310d7824 */ /* 0x140fe200018e0609 */
[C---:B------:R-:W-:Y:S01]  /*4060*/  ISETP.GT.AND P1, PT, R2.reuse, 0x1, P1 ;  /* 0x000000010200780c */ /* 0x040fe20000f24270 */
[C---:B------:R-:W-:Y:S01]  /*4070*/  IMAD.X R9, R49.reuse, 0x1, R9, P4 ;  /* 0x0000000131097824 */ /* 0x040fe200020e0609 */
[C---:B------:R-:W-:Y:S01]  /*4080*/  ISETP.GT.AND P4, PT, R2.reuse, RZ, P2 ;  /* 0x000000ff0200720c */ /* 0x040fe20001784270 */
[----:B------:R-:W-:Y:S01]  /*4090*/  IMAD.X R15, R49, 0x1, R11, P5 ;  /* 0x00000001310f7824 */ /* 0x000fe200028e060b */
[----:B------:R-:W-:-:S02]  /*40a0*/  ISETP.GT.AND P2, PT, R2, 0x1, P2 ;  /* 0x000000010200780c */ /* 0x000fc40001744270 */
[C---:B------:R-:W-:Y:S02]  /*40b0*/  ISETP.GT.AND P5, PT, R2.reuse, RZ, P0 ;  /* 0x000000ff0200720c */ /* 0x040fe400007a4270 */
[----:B------:R-:W-:Y:S02]  /*40c0*/  ISETP.GT.AND P0, PT, R2, 0x1, P0 ;  /* 0x000000010200780c */ /* 0x000fe40000704270 */
[----:B------:R-:W-:Y:S02]  /*40d0*/  IADD3 R20, P3, R21, R10, RZ ;  /* 0x0000000a15147210 */ /* 0x000fe40007f7e0ff */
[----:B------:R-:W-:Y:S02]  /*40e0*/  F2FP.BF16.F32.PACK_AB R35, RZ, R35 ;  /* 0x00000023ff23723e */ /* 0x000fe400000010ff */
[----:B------:R-:W-:Y:S01]  /*40f0*/  F2FP.BF16.F32.PACK_AB R24, RZ, R24 ;  /* 0x00000018ff18723e */ /* 0x000fe200000010ff */
[----:B------:R-:W-:Y:S01]  /*4100*/  IMAD.X R21, R49, 0x1, R11, P3 ;  /* 0x0000000131157824 */ /* 0x000fe200018e060b */
[----:B------:R-:W-:Y:S01]  /*4110*/  F2FP.BF16.F32.PACK_AB R25, RZ, R25 ;  /* 0x00000019ff19723e */ /* 0x000fe200000010ff */
[----:B------:R4:W-:Y:S01]  /*4120*/  @P1 STG.E.U16 desc[UR36][R6.64], R35 ;  /* 0x0000002306001986 */ /* 0x0009e2000c101524 */
[----:B------:R-:W-:-:S02]  /*4130*/  F2FP.BF16.F32.PACK_AB R26, RZ, R26 ;  /* 0x0000001aff1a723e */ /* 0x000fc400000010ff */
[----:B------:R-:W-:Y:S01]  /*4140*/  F2FP.BF16.F32.PACK_AB R27, RZ, R27 ;  /* 0x0000001bff1b723e */ /* 0x000fe200000010ff */
[----:B------:R4:W-:Y:S04]  /*4150*/  @P4 STG.E.U16 desc[UR36][R12.64], R24 ;  /* 0x000000180c004986 */ /* 0x0009e8000c101524 */
[----:B------:R4:W-:Y:S04]  /*4160*/  @P2 STG.E.U16 desc[UR36][R8.64], R25 ;  /* 0x0000001908002986 */ /* 0x0009e8000c101524 */
[----:B------:R4:W-:Y:S04]  /*4170*/  @P5 STG.E.U16 desc[UR36][R14.64], R26 ;  /* 0x0000001a0e005986 */ /* 0x0009e8000c101524 */
[----:B------:R4:W-:Y:S02]  /*4180*/  @P0 STG.E.U16 desc[UR36][R20.64], R27 ;  /* 0x0000001b14000986 */ /* 0x0009e4000c101524 */
.L_x_52:
[----:B------:R-:W-:Y:S05]  /*4190*/  BSYNC B0 ;  /* 0x0000000000007941 */ /* 0x000fea0003800000 */
.L_x_32:
[----:B------:R-:W-:Y:S01]  /*41a0*/  ULDC UR4, c[0x0][0xc] ;  /* 0x0000030000047ab9 */ /* 0x000fe20000000800 */
[----:B------:R-:W-:Y:S01]  /*41b0*/  ULDC UR5, c[0x0][0x10] ;  /* 0x0000040000057ab9 */ /* 0x000fe20000000800 */
[----:B0--3--:R-:W0:Y:S01]  /*41c0*/  LDC R3, c[0x0][0x14] ;  /* 0x00000500ff037b82 */ /* 0x009e220000000800 */
[----:B------:R-:W-:Y:S01]  /*41d0*/  UIMAD.WIDE.U32 UR4, UR4, UR5, URZ ;  /* 0x00000005040472a5 */ /* 0x000fe2000f8e003f */
[----:B------:R-:W-:Y:S01]  /*41e0*/  PRMT R2, RZ, 0x7610, R2 ;  /* 0x00007610ff027816 */ /* 0x000fe20000000002 */
[----:B------:R-:W-:Y:S02]  /*41f0*/  IMAD.MOV.U32 R41, RZ, RZ, -0x1 ;  /* 0xffffffffff297424 */ /* 0x000fe400078e00ff */
[----:B-----5:R-:W-:Y:S02]  /*4200*/  IMAD.MOV.U32 R31, RZ, RZ, -0x1 ;  /* 0xffffffffff1f7424 */ /* 0x020fe400078e00ff */
[----:B0-----:R-:W-:-:S04]  /*4210*/  IMAD.WIDE.U32 R18, R3, UR4, R18 ;  /* 0x0000000403127c25 */ /* 0x001fc8000f8e0012 */
[----:B------:R-:W-:Y:S01]  /*4220*/  IMAD R3, R3, UR5, RZ ;  /* 0x0000000503037c24 */ /* 0x000fe2000f8e02ff */
[----:B------:R-:W-:Y:S02]  /*4230*/  ULDC.64 UR4, c[0x0][0x650] ;  /* 0x0001940000047ab9 */ /* 0x000fe40000000a00 */
[----:B------:R-:W-:Y:S01]  /*4240*/  ISETP.GE.U32.AND P0, PT, R18, UR4, PT ;  /* 0x0000000412007c0c */ /* 0x000fe2000bf06070 */
[----:B------:R-:W-:-:S05]  /*4250*/  IMAD.IADD R19, R19, 0x1, R3 ;  /* 0x0000000113137824 */ /* 0x000fca00078e0203 */
[----:B------:R-:W-:-:S13]  /*4260*/  ISETP.GE.U32.AND.EX P0, PT, R19, UR5, PT, P0 ;  /* 0x0000000513007c0c */ /* 0x000fda000bf06100 */
[----:B------:R-:W-:Y:S05]  /*4270*/  @P0 BRA `(.L_x_53) ;  /* 0x0000000400640947 */ /* 0x000fea0003800000 */
[----:B----4-:R-:W0:Y:S01]  /*4280*/  S2R R10, SR_CTAID.X ;  /* 0x00000000000a7919 */ /* 0x010e220000002500 */
[----:B--2---:R-:W2:Y:S01]  /*4290*/  LDC.64 R8, c[0x0][0x628] ;  /* 0x00018a00ff087b82 */ /* 0x004ea20000000a00 */
[----:B------:R-:W-:Y:S01]  /*42a0*/  ULDC UR4, c[0x0][0x150] ;  /* 0x0000540000047ab9 */ /* 0x000fe20000000800 */
[----:B------:R-:W-:Y:S01]  /*42b0*/  IMAD.MOV.U32 R6, RZ, RZ, R18 ;  /* 0x000000ffff067224 */ /* 0x000fe200078e0012 */
[----:B-1----:R-:W1:Y:S01]  /*42c0*/  S2R R20, SR_CTAID.Y ;  /* 0x0000000000147919 */ /* 0x002e620000002600 */
[----:B------:R-:W-:-:S04]  /*42d0*/  IMAD.MOV.U32 R7, RZ, RZ, R19 ;  /* 0x000000ffff077224 */ /* 0x000fc800078e0013 */
[----:B------:R-:W3:Y:S08]  /*42e0*/  LDC R15, c[0x0][0x144] ;  /* 0x00005100ff0f7b82 */ /* 0x000ef00000000800 */
[----:B------:R-:W4:Y:S08]  /*42f0*/  LDC R0, c[0x0][0x630] ;  /* 0x00018c00ff007b82 */ /* 0x000f300000000800 */
[----:B------:R-:W1:Y:S01]  /*4300*/  LDC.64 R12, c[0x0][0x620] ;  /* 0x00018800ff0c7b82 */ /* 0x000e620000000a00 */
[----:B--2---:R-:W-:-:S04]  /*4310*/  ISETP.NE.U32.AND P0, PT, R8, RZ, PT ;  /* 0x000000ff0800720c */ /* 0x004fc80003f05070 */
[----:B------:R-:W-:Y:S02]  /*4320*/  ISETP.NE.AND.EX P0, PT, R9, RZ, PT, P0 ;  /* 0x000000ff0900720c */ /* 0x000fe40003f05300 */
[----:B0-----:R-:W-:-:S05]  /*4330*/  I2FP.F32.U32 R2, R10 ;  /* 0x0000000a00027245 */ /* 0x001fca0000201000 */
[----:B------:R-:W-:-:S04]  /*4340*/  FMUL R2, R2, UR4 ;  /* 0x0000000402027c20 */ /* 0x000fc80008400000 */
[----:B------:R0:W2:Y:S02]  /*4350*/  F2I.U32.TRUNC.NTZ R14, R2 ;  /* 0x00000002000e7305 */ /* 0x0000a4000020f000 */
[----:B---34-:R-:W-:Y:S05]  /*4360*/  @!P0 BRA `(.L_x_54) ;  /* 0x0000000000288947 */ /* 0x018fea0003800000 */
[----:B------:R-:W3:Y:S02]  /*4370*/  LDC R3, c[0x0][0x634] ;  /* 0x00018d00ff037b82 */ /* 0x000ee40000000800 */
[----:B---3--:R-:W-:-:S05]  /*4380*/  IADD3 R7, P0, R18, R3, RZ ;  /* 0x0000000312077210 */ /* 0x008fca0007f1e0ff */
[----:B------:R-:W-:-:S04]  /*4390*/  IMAD.X R11, RZ, RZ, R19, P0 ;  /* 0x000000ffff0b7224 */ /* 0x000fc800000e0613 */
[----:B0-----:R-:W-:-:S04]  /*43a0*/  IMAD.WIDE.U32 R2, R11, R8, RZ ;  /* 0x000000080b027225 */ /* 0x001fc800078e00ff */
[----:B------:R-:W-:-:S04]  /*43b0*/  IMAD.WIDE.U32 R4, P0, R7, R9, R2 ;  /* 0x0000000907047225 */ /* 0x000fc80007800002 */
[----:B------:R-:W-:-:S04]  /*43c0*/  IMAD.WIDE.U32 R2, R7, R8, RZ ;  /* 0x0000000807027225 */ /* 0x000fc800078e00ff */
[----:B------:R-:W-:Y:S01]  /*43d0*/  IMAD.X R7, RZ, RZ, RZ, P0 ;  /* 0x000000ffff077224 */ /* 0x000fe200000e06ff */
[----:B------:R-:W-:Y:S01]  /*43e0*/  IADD3 RZ, P0, R3, R4, RZ ;  /* 0x0000000403ff7210 */ /* 0x000fe20007f1e0ff */
[----:B------:R-:W-:-:S04]  /*43f0*/  IMAD.MOV.U32 R6, RZ, RZ, R5 ;  /* 0x000000ffff067224 */ /* 0x000fc800078e0005 */
[----:B------:R-:W-:-:S08]  /*4400*/  IMAD.WIDE.U32.X R6, R11, R9, R6, P0 ;  /* 0x000000090b067225 */ /* 0x000fd000000e0406 */
.L_x_54:
[----:B------:R-:W3:Y:S01]  /*4410*/  LDC.64 R26, c[0x0][0x640] ;  /* 0x00019000ff1a7b82 */ /* 0x000ee20000000a00 */
[-CC-:B------:R-:W-:Y:S01]  /*4420*/  SHF.R.U64 R31, R6, R0.reuse, R7.reuse ;  /* 0x00000000061f7219 */ /* 0x180fe20000001207 */
[----:B--2---:R-:W-:Y:S01]  /*4430*/  IMAD.MOV R14, RZ, RZ, -R14 ;  /* 0x000000ffff0e7224 */ /* 0x004fe200078e0a0e */
[----:B------:R-:W-:Y:S01]  /*4440*/  SHF.R.U32.HI R0, RZ, R0, R7 ;  /* 0x00000000ff007219 */ /* 0x000fe20000011607 */
[----:B------:R-:W-:Y:S01]  /*4450*/  ULDC UR4, c[0x0][0x154] ;  /* 0x0000550000047ab9 */ /* 0x000fe20000000800 */
[----:B------:R-:W-:Y:S01]  /*4460*/  IADD3 R5, P0, RZ, -R31, RZ ;  /* 0x8000001fff057210 */ /* 0x000fe20007f1e0ff */
[----:B------:R-:W-:Y:S02]  /*4470*/  IMAD R15, R15, R14, R10 ;  /* 0x0000000e0f0f7224 */ /* 0x000fe400078e020a */
[----:B------:R-:W2:Y:S01]  /*4480*/  LDC R4, c[0x0][0x618] ;  /* 0x00018600ff047b82 */ /* 0x000ea20000000800 */
[----:B------:R-:W-:Y:S02]  /*4490*/  IMAD.MOV.U32 R7, RZ, RZ, 0x1 ;  /* 0x00000001ff077424 */ /* 0x000fe400078e00ff */
[----:B------:R-:W-:-:S04]  /*44a0*/  IMAD.X R3, RZ, RZ, ~R0, P0 ;  /* 0x000000ffff037224 */ /* 0x000fc800000e0e00 */
[-C--:B-1----:R-:W-:Y:S01]  /*44b0*/  IMAD R0, R3, R12.reuse, RZ ;  /* 0x0000000c03007224 */ /* 0x082fe200078e02ff */
[----:B------:R-:W1:Y:S01]  /*44c0*/  LDC R6, c[0x0][0x608] ;  /* 0x00018200ff067b82 */ /* 0x000e620000000800 */
[----:B0-----:R-:W-:-:S04]  /*44d0*/  IMAD.WIDE.U32 R2, R5, R12, R18 ;  /* 0x0000000c05027225 */ /* 0x001fc800078e0012 */
[----:B------:R-:W-:Y:S01]  /*44e0*/  IMAD R5, R5, R13, R0 ;  /* 0x0000000d05057224 */ /* 0x000fe200078e0200 */
[----:B------:R-:W-:Y:S02]  /*44f0*/  I2FP.F32.U32 R0, R20 ;  /* 0x0000001400007245 */ /* 0x000fe40000201000 */
[----:B------:R-:W0:Y:S01]  /*4500*/  LDC R24, c[0x0][0x658] ;  /* 0x00019600ff187b82 */ /* 0x000e220000000800 */
[----:B------:R-:W-:Y:S01]  /*4510*/  IMAD.IADD R3, R3, 0x1, R5 ;  /* 0x0000000103037824 */ /* 0x000fe200078e0205 */
[----:B---3--:R-:W-:Y:S01]  /*4520*/  ISETP.NE.U32.AND P0, PT, R26, RZ, PT ;  /* 0x000000ff1a00720c */ /* 0x008fe20003f05070 */
[----:B------:R-:W-:Y:S01]  /*4530*/  FMUL R0, R0, UR4 ;  /* 0x0000000400007c20 */ /* 0x000fe20008400000 */
[----:B------:R-:W-:Y:S02]  /*4540*/  IMAD.MOV.U32 R5, RZ, RZ, -0x1 ;  /* 0xffffffffff057424 */ /* 0x000fe400078e00ff */
[----:B------:R-:W-:Y:S01]  /*4550*/  ISETP.NE.AND.EX P0, PT, R27, RZ, PT, P0 ;  /* 0x000000ff1b00720c */ /* 0x000fe20003f05300 */
[----:B------:R3:W4:Y:S01]  /*4560*/  F2I.U32.TRUNC.NTZ R12, R0 ;  /* 0x00000000000c7305 */ /* 0x000722000020f000 */
[----:B------:R-:W3:Y:S01]  /*4570*/  LDC R13, c[0x0][0x148] ;  /* 0x00005200ff0d7b82 */ /* 0x000ee20000000800 */
[----:B--2---:R-:W-:-:S02]  /*4580*/  SHF.R.U64 R10, R2, R4, R3 ;  /* 0x00000004020a7219 */ /* 0x004fc40000001203 */
[----:B------:R-:W-:-:S05]  /*4590*/  SHF.R.U32.HI R3, RZ, R4, R3 ;  /* 0x00000004ff037219 */ /* 0x000fca0000011603 */
[----:B------:R-:W2:Y:S01]  /*45a0*/  LDC R14, c[0x0][0x600] ;  /* 0x00018000ff0e7b82 */ /* 0x000ea20000000800 */
[-CC-:B-1----:R-:W-:Y:S02]  /*45b0*/  SHF.R.U64 R8, R10, R6.reuse, R3.reuse ;  /* 0x000000060a087219 */ /* 0x182fe40000001203 */
[----:B------:R-:W-:-:S05]  /*45c0*/  SHF.R.U32.HI R3, RZ, R6, R3 ;  /* 0x00000006ff037219 */ /* 0x000fca0000011603 */
[----:B------:R-:W1:Y:S01]  /*45d0*/  LDC R25, c[0x0][0x648] ;  /* 0x00019200ff197b82 */ /* 0x000e620000000800 */
[-CC-:B0-----:R-:W-:Y:S02]  /*45e0*/  SHF.R.U64 R11, R8, R24.reuse, R3.reuse ;  /* 0x00000018080b7219 */ /* 0x181fe40000001203 */
[-C--:B------:R-:W-:Y:S02]  /*45f0*/  SHF.L.U32 R5, R5, R24.reuse, RZ ;  /* 0x0000001805057219 */ /* 0x080fe400000006ff */
[-C--:B------:R-:W-:Y:S01]  /*4600*/  SHF.R.U32.HI R3, RZ, R24.reuse, R3 ;  /* 0x00000018ff037219 */ /* 0x080fe20000011603 */
[----:B------:R-:W-:Y:S01]  /*4610*/  IMAD.MOV.U32 R2, RZ, RZ, R11 ;  /* 0x000000ffff027224 */ /* 0x000fe200078e000b */
[----:B------:R-:W-:Y:S01]  /*4620*/  SHF.L.U32 R24, R7, R24, RZ ;  /* 0x0000001807187219 */ /* 0x000fe200000006ff */
[----:B------:R-:W0:Y:S01]  /*4630*/  LDC R32, c[0x0][0x638] ;  /* 0x00018e00ff207b82 */ /* 0x000e220000000800 */
[----:B------:R-:W-:-:S07]  /*4640*/  LOP3.LUT R21, RZ, R5, RZ, 0x33, !PT ;  /* 0x00000005ff157212 */ /* 0x000fce00078e33ff */
[----:B------:R-:W0:Y:S01]  /*4650*/  LDC R33, c[0x0][0x610] ;  /* 0x00018400ff217b82 */ /* 0x000e220000000800 */
[----:B----4-:R-:W-:Y:S05]  /*4660*/  @!P0 BRA `(.L_x_55) ;  /* 0x0000000000288947 */ /* 0x010fea0003800000 */
[----:B---3--:R-:W3:Y:S02]  /*4670*/  LDC R0, c[0x0][0x64c] ;  /* 0x00019300ff007b82 */ /* 0x008ee40000000800 */
[----:B---3--:R-:W-:-:S05]  /*4680*/  IADD3 R7, P0, R11, R0, RZ ;  /* 0x000000000b077210 */ /* 0x008fca0007f1e0ff */
        /* <DEDUP_REMOVED lines=8> */
.L_x_55:
[----:B------:R-:W-:Y:S01]  /*4710*/  ISETP.NE.AND P0, PT, R22, 0x1, PT ;  /* 0x000000011600780c */ /* 0x000fe20003f05270 */
[----:B--2---:R-:W-:Y:S01]  /*4720*/  VIADD R5, R14, 0xffffffff ;  /* 0xffffffff0e057836 */ /* 0x004fe20000000000 */
[----:B-1-3--:R-:W-:Y:S01]  /*4730*/  SHF.R.U64 R0, R2, R25, R3 ;  /* 0x0000001902007219 */ /* 0x00afe20000001203 */
[----:B------:R-:W-:Y:S01]  /*4740*/  IMAD.MOV R12, RZ, RZ, -R12 ;  /* 0x000000ffff0c7224 */ /* 0x000fe200078e0a0c */
[----:B------:R-:W-:Y:S01]  /*4750*/  LOP3.LUT R3, R8, R21, RZ, 0xc0, !PT ;  /* 0x0000001508037212 */ /* 0x000fe200078ec0ff */
[----:B------:R-:W-:Y:S02]  /*4760*/  IMAD.MOV.U32 R4, RZ, RZ, 0x1 ;  /* 0x00000001ff047424 */ /* 0x000fe400078e00ff */
[----:B------:R-:W-:Y:S02]  /*4770*/  IMAD.MOV R2, RZ, RZ, -R0 ;  /* 0x000000ffff027224 */ /* 0x000fe400078e0a00 */
[----:B------:R-:W-:Y:S01]  /*4780*/  IMAD R0, R24, R0, R3 ;  /* 0x0000000018007224 */ /* 0x000fe200078e0203 */
[----:B------:R-:W-:Y:S01]  /*4790*/  LOP3.LUT R3, R10, R5, RZ, 0xc0, !PT ;  /* 0x000000050a037212 */ /* 0x000fe200078ec0ff */
[----:B0-----:R-:W-:-:S02]  /*47a0*/  IMAD R2, R2, R32, R11 ;  /* 0x0000002002027224 */ /* 0x001fc400078e020b */
[----:B------:R-:W-:Y:S02]  /*47b0*/  @P0 IMAD R15, R13, R12, R20 ;  /* 0x0000000c0d0f0224 */ /* 0x000fe400078e0214 */
[----:B------:R-:W-:Y:S01]  /*47c0*/  IMAD R3, R2, R14, R3 ;  /* 0x0000000e02037224 */ /* 0x000fe200078e0203 */
[----:B------:R-:W-:Y:S01]  /*47d0*/  PRMT R2, R4, 0x7610, R2 ;  /* 0x0000761004027816 */ /* 0x000fe20000000002 */
[----:B------:R-:W-:-:S05]  /*47e0*/  IMAD R0, R0, R33, R15 ;  /* 0x0000002100007224 */ /* 0x000fca00078e020f */
[----:B------:R-:W-:Y:S02]  /*47f0*/  SEL R41, R3, R0, !P0 ;  /* 0x0000000003297207 */ /* 0x000fe40004000000 */
[----:B------:R-:W-:-:S07]  /*4800*/  SEL R0, R0, R3, !P0 ;  /* 0x0000000300007207 */ /* 0x000fce0004000000 */
.L_x_53:
[----:B------:R-:W-:Y:S01]  /*4810*/  LOP3.LUT P0, RZ, R2, 0xff, RZ, 0xc0, !PT ;  /* 0x000000ff02ff7812 */ /* 0x000fe2000780c0ff */
[----:B------:R-:W-:-:S12]  /*4820*/  IMAD.MOV.U32 R40, RZ, RZ, R0 ;  /* 0x000000ffff287224 */ /* 0x000fd800078e0000 */
[----:B------:R-:W-:Y:S05]  /*4830*/  @P0 BRA `(.L_x_56) ;  /* 0xffffffc8005c0947 */ /* 0x000fea000383ffff */
[----:B------:R-:W-:Y:S05]  /*4840*/  EXIT ;  /* 0x000000000000794d */ /* 0x000fea0003800000 */
.L_x_7:
        /* <DEDUP_REMOVED lines=26> */
.L_x_58:
[----:B------:R-:W0:Y:S01]  /*49f0*/  LDC.64 R28, c[0x0][0x640] ;  /* 0x00019000ff1c7b82 */ /* 0x000e220000000a00 */
[-CC-:B------:R-:W-:Y:S01]  /*4a00*/  SHF.R.U64 R15, R10, R20.reuse, R11.reuse ;  /* 0x000000140a0f7219 */ /* 0x180fe2000000120b */
[----:B------:R-:W-:Y:S01]  /*4a10*/  IMAD.MOV.U32 R26, RZ, RZ, 0x1 ;  /* 0x00000001ff1a7424 */ /* 0x000fe200078e00ff */
        /* <DEDUP_REMOVED lines=8> */
[----:B------:R-:W-:Y:S01]  /*4aa0*/  IMAD.MOV.U32 R8, RZ, RZ, -0x1 ;  /* 0xffffffffff087424 */ /* 0x000fe200078e00ff */
[----:B------:R-:W3:Y:S01]  /*4ab0*/  LDC R27, c[0x0][0x658] ;  /* 0x00019600ff1b7b82 */ /* 0x000ee20000000800 */
[----:B------:R-:W-:Y:S01]  /*4ac0*/  IMAD.IADD R7, R7, 0x1, R9 ;  /* 0x0000000107077824 */ /* 0x000fe200078e0209 */
[----:B0-----:R-:W-:-:S04]  /*4ad0*/  ISETP.NE.U32.AND P0, PT, R28, RZ, PT ;  /* 0x000000ff1c00720c */ /* 0x001fc80003f05070 */
        /* <DEDUP_REMOVED lines=25> */
.L_x_59:
[----:B------:R-:W-:Y:S01]  /*4c70*/  ISETP.NE.AND P0, PT, R22, 0x1, PT ;  /* 0x000000011600780c */ /* 0x000fe20003f05270 */
[----:B0-----:R-:W-:Y:S01]  /*4c80*/  VIADD R13, R23, 0xffffffff ;  /* 0xffffffff170d7836 */ /* 0x001fe20000000000 */
[----:B-1----:R-:W-:Y:S02]  /*4c90*/  SHF.R.U64 R6, R6, R24, R7 ;  /* 0x0000001806067219 */ /* 0x002fe40000001207 */
[----:B------:R-:W-:Y:S02]  /*4ca0*/  SHF.L.U32 R26, R26, R27, RZ ;  /* 0x0000001b1a1a7219 */ /* 0x000fe400000006ff */
[----:B------:R-:W-:Y:S01]  /*4cb0*/  LOP3.LUT R3, R21, R30, RZ, 0xc0, !PT ;  /* 0x0000001e15037212 */ /* 0x000fe200078ec0ff */
[----:B------:R-:W-:Y:S01]  /*4cc0*/  IMAD.MOV R7, RZ, RZ, -R6 ;  /* 0x000000ffff077224 */ /* 0x000fe200078e0a06 */
[----:B------:R-:W-:Y:S01]  /*4cd0*/  LOP3.LUT R13, R12, R13, RZ, 0xc0, !PT ;  /* 0x0000000d0c0d7212 */ /* 0x000fe200078ec0ff */
[----:B------:R-:W-:Y:S02]  /*4ce0*/  IMAD.MOV.U32 R12, RZ, RZ, R15 ;  /* 0x000000ffff0c7224 */ /* 0x000fe400078e000f */
[----:B------:R-:W-:-:S02]  /*4cf0*/  IMAD R3, R26, R6, R3 ;  /* 0x000000061a037224 */ /* 0x000fc400078e0203 */
[----:B------:R-:W-:Y:S02]  /*4d00*/  @P0 IMAD R4, R5, R14, R2 ;  /* 0x0000000e05040224 */ /* 0x000fe400078e0202 */
[----:B--2---:R-:W-:Y:S02]  /*4d10*/  IMAD R2, R7, R25, R20 ;  /* 0x0000001907027224 */ /* 0x004fe400078e0214 */
[----:B---3--:R-:W-:Y:S02]  /*4d20*/  IMAD R4, R3, R31, R4 ;  /* 0x0000001f03047224 */ /* 0x008fe400078e0204 */
[----:B------:R-:W-:Y:S02]  /*4d30*/  IMAD R13, R2, R23, R13 ;  /* 0x00000017020d7224 */ /* 0x000fe400078e020d */
[----:B------:R-:W-:-:S03]  /*4d40*/  IMAD.MOV.U32 R6, RZ, RZ, 0x1 ;  /* 0x00000001ff067424 */ /* 0x000fc600078e00ff */
[----:B------:R-:W-:Y:S02]  /*4d50*/  SEL R11, R13, R4, !P0 ;  /* 0x000000040d0b7207 */ /* 0x000fe40004000000 */
[----:B------:R-:W-:-:S07]  /*4d60*/  SEL R13, R4, R13, !P0 ;  /* 0x0000000d040d7207 */ /* 0x000fce0004000000 */
.L_x_57:
[----:B------:R-:W-:-:S08]  /*4d70*/  NOP ;  /* 0x0000000000007918 */ /* 0x000fd00000000000 */
[----:B------:R-:W0:-:S00]  /*4d80*/  USETMAXREG.DEALLOC.CTAPOOL 0x28 ;  /* 0x00000028000079c8 */ /* 0x000e0000080e0500 */
[----:B0-----:R-:W-:-:S13]  /*4d90*/  ISETP.NE.AND P0, PT, R0, RZ, PT ;  /* 0x000000ff0000720c */ /* 0x001fda0003f05270 */
[----:B------:R-:W-:Y:S05]  /*4da0*/  @P0 EXIT ;  /* 0x000000000000094d */ /* 0x000fea0003800000 */
[----:B------:R-:W-:Y:S01]  /*4db0*/  LOP3.LUT P0, RZ, R6, 0xff, RZ, 0xc0, !PT ;  /* 0x000000ff06ff7812 */ /* 0x000fe2000780c0ff */
[----:B------:R-:W-:Y:S02]  /*4dc0*/  IMAD.MOV.U32 R0, RZ, RZ, 0x1 ;  /* 0x00000001ff007424 */ /* 0x000fe400078e00ff */
[----:B------:R-:W-:-:S10]  /*4dd0*/  IMAD.MOV.U32 R10, RZ, RZ, RZ ;  /* 0x000000ffff0a7224 */ /* 0x000fd400078e00ff */
[----:B------:R-:W-:Y:S05]  /*4de0*/  @!P0 BRA `(.L_x_60) ;  /* 0x0000000c00648947 */ /* 0x000fea0003800000 */
[----:B------:R-:W0:Y:S01]  /*4df0*/  LDC R0, c[0x0][0x28c] ;  /* 0x0000a300ff007b82 */ /* 0x000e220000000800 */
[----:B------:R-:W1:Y:S01]  /*4e00*/  S2R R6, SR_CgaCtaId ;  /* 0x0000000000067919 */ /* 0x000e620000008800 */
[----:B------:R-:W-:Y:S01]  /*4e10*/  BSSY B0, `(.L_x_60) ;  /* 0x00000d6000007945 */ /* 0x000fe20003800000 */
[----:B------:R-:W-:Y:S01]  /*4e20*/  IMAD.MOV.U32 R9, RZ, RZ, 0x1 ;  /* 0x00000001ff097424 */ /* 0x000fe200078e00ff */
[----:B------:R-:W-:Y:S01]  /*4e30*/  LOP3.LUT R8, R17, 0x2, RZ, 0xfc, !PT ;  /* 0x0000000211087812 */ /* 0x000fe200078efcff */
[----:B------:R-:W-:Y:S01]  /*4e40*/  IMAD.MOV.U32 R10, RZ, RZ, RZ ;  /* 0x000000ffff0a7224 */ /* 0x000fe200078e00ff */
[----:B------:R-:W-:Y:S01]  /*4e50*/  ULDC UR4, c[0x0][0x600] ;  /* 0x0001800000047ab9 */ /* 0x000fe20000000800 */
[----:B------:R-:W-:Y:S01]  /*4e60*/  ULDC.64 UR22, c[0x0][0x198] ;  /* 0x0000660000167ab9 */ /* 0x000fe20000000a00 */
[----:B------:R-:W-:Y:S01]  /*4e70*/  UIADD3 UR4, UR4, -0x1, URZ ;  /* 0xffffffff04047890 */ /* 0x000fe2000fffe03f */
[----:B0-----:R-:W-:-:S05]  /*4e80*/  VIADD R0, R0, 0x7f ;  /* 0x0000007f00007836 */ /* 0x001fca0000000000 */
[----:B------:R-:W-:-:S04]  /*4e90*/  SHF.R.S32.HI R3, RZ, 0x1f, R0 ;  /* 0x0000001fff037819 */ /* 0x000fc80000011400 */
[----:B------:R-:W-:Y:S01]  /*4ea0*/  LEA.HI R3, R3, R0, RZ, 0x7 ;  /* 0x0000000003037211 */ /* 0x000fe200078f38ff */
[----:B------:R-:W-:Y:S01]  /*4eb0*/  IMAD.MOV.U32 R0, RZ, RZ, 0x1 ;  /* 0x00000001ff007424 */ /* 0x000fe200078e00ff */
[----:B-1----:R-:W-:Y:S02]  /*4ec0*/  LOP3.LUT R6, R6, 0x1, RZ, 0xc0, !PT ;  /* 0x0000000106067812 */ /* 0x002fe400078ec0ff */
[----:B------:R-:W-:-:S07]  /*4ed0*/  SHF.R.S32.HI R7, RZ, 0x7, R3 ;  /* 0x00000007ff077819 */ /* 0x000fce0000011403 */
.L_x_71:
[----:B------:R-:W-:-:S03]  /*4ee0*/  UMOV UR5, 0xffffffff ;  /* 0xffffffff00057882 */ /* 0x000fc60000000000 */
[----:B------:R-:W-:Y:S05]  /*4ef0*/  BRA.DIV UR5, `(.L_x_61) ;  /* 0x0000000e05c07947 */ /* 0x000fea000b800000 */
[----:B------:R-:W-:-:S13]  /*4f00*/  ELECT P6, URZ, PT ;  /* 0x00000000003f782f */ /* 0x000fda00038c0000 */
.L_x_80:
[----:B------:R-:W0:Y:S01]  /*4f10*/  LDC R2, c[0x0][0x28c] ;  /* 0x0000a300ff027b82 */ /* 0x000e220000000800 */
[----:B------:R-:W-:Y:S01]  /*4f20*/  BSSY B1, `(.L_x_62) ;  /* 0x0000046000017945 */ /* 0x000fe20003800000 */
[----:B0-----:R-:W-:-:S13]  /*4f30*/  ISETP.LT.OR P6, PT, R2, 0x1, !P6 ;  /* 0x000000010200780c */ /* 0x001fda00077c1670 */
[----:B------:R-:W-:Y:S05]  /*4f40*/  @P6 BRA `(.L_x_63) ;  /* 0x00000004000c6947 */ /* 0x000fea0003800000 */
[----:B------:R-:W-:Y:S02]  /*4f50*/  IMAD R11, R11, 0x2, R6 ;  /* 0x000000020b0b7824 */ /* 0x000fe400078e0206 */
[----:B------:R-:W-:Y:S02]  /*4f60*/  IMAD R13, R13, 0x180, RZ ;  /* 0x000001800d0d7824 */ /* 0x000fe400078e02ff */
[----:B------:R-:W-:Y:S02]  /*4f70*/  VIADD R20, R7, 0x1 ;  /* 0x0000000107147836 */ /* 0x000fe40000000000 */
[----:B------:R-:W-:Y:S02]  /*4f80*/  IMAD.MOV.U32 R21, RZ, RZ, RZ ;  /* 0x000000ffff157224 */ /* 0x000fe400078e00ff */
[----:B------:R-:W-:Y:S02]  /*4f90*/  IMAD.MOV.U32 R2, RZ, RZ, R0 ;  /* 0x000000ffff027224 */ /* 0x000fe400078e0000 */
[----:B------:R-:W-:-:S02]  /*4fa0*/  IMAD.MOV.U32 R3, RZ, RZ, R10 ;  /* 0x000000ffff037224 */ /* 0x000fc400078e000a */
[----:B------:R-:W-:-:S07]  /*4fb0*/  IMAD.SHL.U32 R11, R11, 0x4, RZ ;  /* 0x000000040b0b7824 */ /* 0x000fce00078e00ff */
.L_x_66:
[----:B------:R-:W0:Y:S01]  /*4fc0*/  S2R R5, SR_CgaCtaId ;  /* 0x0000000000057919 */ /* 0x000e220000008800 */
[----:B------:R-:W-:Y:S02]  /*4fd0*/  MOV R4, 0x400 ;  /* 0x0000040000047802 */ /* 0x000fe40000000f00 */
[----:B------:R-:W-:Y:S02]  /*4fe0*/  LOP3.LUT P0, RZ, R16, 0x7f, RZ, 0xc0, !PT ;  /* 0x0000007f10ff7812 */ /* 0x000fe4000780c0ff */
[----:B0-----:R-:W-:Y:S02]  /*4ff0*/  LEA R14, R5, R4, 0x18 ;  /* 0x00000004050e7211 */ /* 0x001fe400078ec0ff */
[----:B------:R-:W-:-:S09]  /*5000*/  SHF.L.U32 R4, R2, 0x1f, RZ ;  /* 0x0000001f02047819 */ /* 0x000fd200000006ff */
[----:B------:R-:W0:Y:S01]  /*5010*/  @!P0 LDC R5, c[0x0][0x500] ;  /* 0x00014000ff058b82 */ /* 0x000e220000000800 */
[----:B------:R-:W-:-:S04]  /*5020*/  IMAD R15, R3, 0x8, R14 ;  /* 0x00000008030f7824 */ /* 0x000fc800078e020e */
[----:B------:R-:W1:Y:S02]  /*5030*/  SYNCS.PHASECHK.TRANS64.TRYWAIT P1, [R15+URZ+0x10], R4 ;  /* 0x000010040f0075a7 */ /* 0x000e64000802017f */
[----:B-1----:R-:W-:Y:S05]  /*5040*/  @!P1 BRA `(.L_x_64) ;  /* 0x0000000c008c9947 */ /* 0x002fea0003800000 */
.L_x_81:
[----:B-1----:R-:W-:Y:S01]  /*5050*/  PRMT R4, R8, 0x9910, RZ ;  /* 0x0000991008047816 */ /* 0x002fe200000000ff */
[----:B0-----:R0:W-:Y:S03]  /*5060*/  @!P0 SYNCS.ARRIVE.TRANS64 RZ, [R15+URZ], R5 ;  /* 0x000000050fff89a7 */ /* 0x0011e6000800003f */
[----:B------:R-:W-:-:S13]  /*5070*/  ISETP.NE.AND P0, PT, R4, 0x2, PT ;  /* 0x000000020400780c */ /* 0x000fda0003f05270 */
[----:B0-----:R-:W-:Y:S05]  /*5080*/  @P0 BRA `(.L_x_65) ;  /* 0x0000000000040947 */ /* 0x001fea0003800000 */
[----:B------:R-:W-:Y:S01]  /*5090*/  BPT.TRAP 0x1 ;  /* 0x000000040000795c */ /* 0x000fe20000300000 */
.L_x_65:
[----:B------:R-:W-:Y:S01]  /*50a0*/  IMAD R4, R3, 0x4, R6 ;  /* 0x0000000403047824 */ /* 0x000fe200078e0206 */
[----:B------:R-:W-:Y:S01]  /*50b0*/  R2UR UR34, R21 ;  /* 0x00000000152272ca */ /* 0x000fe200000e0000 */
[--C-:B------:R-:W-:Y:S01]  /*50c0*/  IMAD R5, R3, 0x18000, R14.reuse ;  /* 0x0001800003057824 */ /* 0x100fe200078e020e */
[----:B------:R-:W-:Y:S01]  /*50d0*/  R2UR UR33, R15 ;  /* 0x000000000f2172ca */ /* 0x000fe200000e0000 */
[----:B------:R-:W-:Y:S01]  /*50e0*/  IMAD.SHL.U32 R4, R4, 0x100, RZ ;  /* 0x0000010004047824 */ /* 0x000fe200078e00ff */
[----:B------:R-:W-:Y:S01]  /*50f0*/  R2UR UR36, R12 ;  /* 0x000000000c2472ca */ /* 0x000fe200000e0000 */
[----:B------:R-:W-:Y:S01]  /*5100*/  VIADD R20, R20, 0xffffffff ;  /* 0xffffffff14147836 */ /* 0x000fe20000000000 */
[----:B------:R-:W-:Y:S01]  /*5110*/  R2UR UR24, R5 ;  /* 0x00000000051872ca */ /* 0x000fe200000e0000 */
[----:B------:R-:W-:Y:S01]  /*5120*/  IMAD R4, R4, 0x2, R14 ;  /* 0x0000000204047824 */ /* 0x000fe200078e020e */
[----:B------:R-:W-:Y:S01]  /*5130*/  R2UR UR35, R13 ;  /* 0x000000000d2372ca */ /* 0x000fe200000e0000 */
[----:B------:R-:W-:Y:S01]  /*5140*/  UIADD3 UR6, UP0, UR22, 0xf0, URZ ;  /* 0x000000f016067890 */ /* 0x000fe2000ff1e03f */
[----:B------:R-:W-:Y:S01]  /*5150*/  R2UR UR19, R11 ;  /* 0x000000000b1372ca */ /* 0x000fe200000e0000 */
[----:B------:R-:W-:Y:S01]  /*5160*/  UIADD3 UR30, UP1, UR22, 0x1f0, URZ ;  /* 0x000001f0161e7890 */ /* 0x000fe2000ff3e03f */
[----:B------:R-:W-:Y:S01]  /*5170*/  R2UR UR8, R4 ;  /* 0x00000000040872ca */ /* 0x000fe200000e0000 */
[----:B------:R-:W-:Y:S01]  /*5180*/  UIADD3.X UR7, URZ, UR23, URZ, UP0, !UPT ;  /* 0x000000173f077290 */ /* 0x000fe200087fe43f */
[----:B------:R-:W-:Y:S01]  /*5190*/  ISETP.GT.AND P1, PT, R20, 0x1, PT ;  /* 0x000000011400780c */ /* 0x000fe20003f24270 */
[----:B------:R-:W-:Y:S01]  /*51a0*/  UIADD3 UR26, UR34, 0x40, URZ ;  /* 0x00000040221a7890 */ /* 0x000fe2000fffe03f */
[----:B------:R-:W-:Y:S01]  /*51b0*/  VIADD R3, R3, 0x1 ;  /* 0x0000000103037836 */ /* 0x000fe20000000000 */
[----:B------:R-:W-:Y:S01]  /*51c0*/  UIADD3.X UR31, URZ, UR23, URZ, UP1, !UPT ;  /* 0x000000173f1f7290 */ /* 0x000fe20008ffe43f */
[----:B------:R-:W-:Y:S01]  /*51d0*/  VIADD R21, R21, 0x80 ;  /* 0x0000008015157836 */ /* 0x000fe20000000000 */
[----:B------:R-:W-:-:S02]  /*51e0*/  UIADD3 UR32, UR24, 0x100, URZ ;  /* 0x0000010018207890 */ /* 0x000fc4000fffe03f */
[----:B------:R-:W-:Y:S01]  /*51f0*/  UIADD3 UR24, UR24, 0xc100, URZ ;  /* 0x0000c10018187890 */ /* 0x000fe2000fffe03f */
[----:B------:R-:W-:Y:S01]  /*5200*/  ISETP.NE.AND P0, PT, R3, 0x2, PT ;  /* 0x000000020300780c */ /* 0x000fe20003f05270 */
[----:B------:R-:W-:Y:S01]  /*5210*/  UMOV UR14, 0x0 ;  /* 0x00000000000e7882 */ /* 0x000fe20000000000 */
[----:B------:R-:W-:Y:S01]  /*5220*/  UMOV UR15, 0x10000000 ;  /* 0x10000000000f7882 */ /* 0x000fe20000000000 */
[----:B------:R-:W-:Y:S01]  /*5230*/  UIADD3 UR16, UR8, 0x30100, URZ ;  /* 0x0003010008107890 */ /* 0x000fe2000fffe03f */
[----:B------:R-:W-:Y:S01]  /*5240*/  SEL R5, RZ, 0x1, P0 ;  /* 0x00000001ff057807 */ /* 0x000fe20000000000 */
[----:B------:R-:W-:Y:S01]  /*5250*/  UIADD3 UR8, UR8, 0x30500, URZ ;  /* 0x0003050008087890 */ /* 0x000fe2000fffe03f */
[----:B------:R0:W-:Y:S01]  /*5260*/  UTMALDG.3D [UR32], [UR6], desc[UR14] ;  /* 0x00000e20060075b4 */ /* 0x0001e20008011000 */
[----:B------:R-:W-:Y:S01]  /*5270*/  UMOV UR25, UR33 ;  /* 0x0000002100197c82 */ /* 0x000fe20008000000 */
[----:B------:R-:W-:Y:S01]  /*5280*/  UMOV UR28, UR36 ;  /* 0x00000024001c7c82 */ /* 0x000fe20008000000 */
[----:B------:R-:W-:Y:S01]  /*5290*/  UMOV UR27, UR35 ;  /* 0x00000023001b7c82 */ /* 0x000fe20008000000 */
[----:B------:R-:W-:Y:S01]  /*52a0*/  UMOV UR5, 0x30000 ;  /* 0x0003000000057882 */ /* 0x000fe20000000000 */
[----:B------:R-:W-:Y:S01]  /*52b0*/  UMOV UR17, UR33 ;  /* 0x0000002100117c82 */ /* 0x000fe20008000000 */
[----:B------:R-:W-:Y:S01]  /*52c0*/  UMOV UR18, UR34 ;  /* 0x0000002200127c82 */ /* 0x000fe20008000000 */
[----:B------:R-:W-:Y:S01]  /*52d0*/  UMOV UR20, UR36 ;  /* 0x0000002400147c82 */ /* 0x000fe20008000000 */
[----:B------:R-:W-:Y:S01]  /*52e0*/  UMOV UR9, UR33 ;  /* 0x0000002100097c82 */ /* 0x000fe20008000000 */
[----:B------:R-:W-:Y:S01]  /*52f0*/  UMOV UR11, UR19 ;  /* 0x00000013000b7c82 */ /* 0x000fe20008000000 */
[----:B------:R-:W-:Y:S01]  /*5300*/  UMOV UR12, UR36 ;  /* 0x00000024000c7c82 */ /* 0x000fe20008000000 */
[----:B------:R0:W-:Y:S01]  /*5310*/  UTMALDG.3D [UR24], [UR6], desc[UR14] ;  /* 0x00000e18060075b4 */ /* 0x0001e20008011000 */
[----:B------:R-:W-:Y:S01]  /*5320*/  UMOV UR10, UR26 ;  /* 0x0000001a000a7c82 */ /* 0x000fe20008000000 */
[----:B------:R-:W-:-:S02]  /*5330*/  LOP3.LUT R2, R2, R5, RZ, 0x3c, !PT ;  /* 0x0000000502027212 */ /* 0x000fc400078e3cff */
[----:B------:R-:W-:Y:S01]  /*5340*/  SEL R3, R3, RZ, P0 ;  /* 0x000000ff03037207 */ /* 0x000fe20000000000 */
[----:B------:R0:W-:Y:S01]  /*5350*/  UTMALDG.3D.MULTICAST [UR16], [UR30], UR5, desc[UR14] ;  /* 0x00000e101e0073b4 */ /* 0x0001e20008011805 */
[----:B------:R0:W-:Y:S02]  /*5360*/  UTMALDG.3D.MULTICAST [UR8], [UR30], UR5, desc[UR14] ;  /* 0x00000e081e0073b4 */ /* 0x0001e40008011805 */
[----:B0-----:R-:W-:Y:S05]  /*5370*/  @P1 BRA `(.L_x_66) ;  /* 0xfffffffc00101947 */ /* 0x001fea000383ffff */
.L_x_63:
[----:B------:R-:W-:Y:S05]  /*5380*/  BSYNC B1 ;  /* 0x0000000000017941 */ /* 0x000fea0003800000 */
.L_x_62:
[----:B------:R-:W-:Y:S01]  /*5390*/  LOP3.LUT P2, RZ, R9, 0xff, RZ, 0xc0, !PT ;  /* 0x000000ff09ff7812 */ /* 0x000fe2000784c0ff */
[----:B------:R-:W-:Y:S01]  /*53a0*/  ULDC UR6, c[0x0][0xc] ;  /* 0x0000030000067ab9 */ /* 0x000fe20000000800 */
[----:B------:R-:W-:Y:S01]  /*53b0*/  ULDC UR7, c[0x0][0x10] ;  /* 0x0000040000077ab9 */ /* 0x000fe20000000800 */
[----:B------:R-:W0:Y:S01]  /*53c0*/  LDC R3, c[0x0][0x14] ;  /* 0x00000500ff037b82 */ /* 0x000e220000000800 */
[----:B------:R-:W-:Y:S01]  /*53d0*/  IMAD.IADD R10, R7, 0x1, R10 ;  /* 0x00000001070a7824 */ /* 0x000fe200078e020a */
[----:B------:R-:W-:Y:S01]  /*53e0*/  UIMAD.WIDE.U32 UR6, UR6, UR7, URZ ;  /* 0x00000007060672a5 */ /* 0x000fe2000f8e003f */
[----:B------:R-:W-:Y:S01]  /*53f0*/  BSSY B1, `(.L_x_67) ;  /* 0x0000075000017945 */ /* 0x000fe20003800000 */
[----:B------:R-:W-:Y:S01]  /*5400*/  IMAD.MOV.U32 R13, RZ, RZ, -0x1 ;  /* 0xffffffffff0d7424 */ /* 0x000fe200078e00ff */
[----:B------:R-:W-:Y:S01]  /*5410*/  PRMT R9, RZ, 0x7610, R9 ;  /* 0x00007610ff097816 */ /* 0x000fe20000000009 */
[----:B------:R-:W-:Y:S01]  /*5420*/  IMAD.MOV.U32 R11, RZ, RZ, -0x1 ;  /* 0xffffffffff0b7424 */ /* 0x000fe200078e00ff */
[----:B------:R-:W-:Y:S01]  /*5430*/  ISETP.GT.U32.AND P0, PT, R10, 0x1, PT ;  /* 0x000000010a00780c */ /* 0x000fe20003f04070 */
[----:B------:R-:W-:Y:S01]  /*5440*/  IMAD.MOV.U32 R12, RZ, RZ, -0x1 ;  /* 0xffffffffff0c7424 */ /* 0x000fe200078e00ff */
[----:B------:R-:W-:Y:S01]  /*5450*/  SHF.R.U32.HI R2, RZ, 0x1, R10 ;  /* 0x00000001ff027819 */ /* 0x000fe2000001160a */
[----:B------:R-:W1:Y:S01]  /*5460*/  @P2 S2R R5, SR_CgaCtaId ;  /* 0x0000000000052919 */ /* 0x000e620000008800 */
[----:B------:R-:W-:-:S02]  /*5470*/  @P2 MOV R4, 0x400 ;  /* 0x0000040000042802 */ /* 0x000fc40000000f00 */
[----:B------:R-:W-:Y:S02]  /*5480*/  ISETP.LT.U32.AND P0, PT, R7, 0x2, P0 ;  /* 0x000000020700780c */ /* 0x000fe40000701070 */
[----:B------:R-:W-:Y:S02]  /*5490*/  LOP3.LUT R2, R2, 0x1, RZ, 0xc0, !PT ;  /* 0x0000000102027812 */ /* 0x000fe400078ec0ff */
[----:B------:R-:W-:Y:S02]  /*54a0*/  LOP3.LUT R10, R10, 0x1, RZ, 0xc0, !PT ;  /* 0x000000010a0a7812 */ /* 0x000fe400078ec0ff */
[----:B------:R-:W-:-:S04]  /*54b0*/  ISETP.NE.U32.AND P1, PT, R2, 0x1, PT ;  /* 0x000000010200780c */ /* 0x000fc80003f25070 */
[----:B------:R-:W-:Y:S01]  /*54c0*/  ISETP.GT.U32.AND P1, PT, R7, 0x1, !P1 ;  /* 0x000000010700780c */ /* 0x000fe20004f24070 */
[----:B0-----:R-:W-:-:S03]  /*54d0*/  IMAD.WIDE.U32 R18, R3, UR6, R18 ;  /* 0x0000000603127c25 */ /* 0x001fc6000f8e0012 */
[----:B------:R-:W-:Y:S02]  /*54e0*/  SEL R2, RZ, 0x1, !P1 ;  /* 0x00000001ff027807 */ /* 0x000fe40004800000 */
[----:B-1----:R-:W-:Y:S01]  /*54f0*/  @P2 LEA R4, R5, R4, 0x18 ;  /* 0x0000000405042211 */ /* 0x002fe200078ec0ff */
[----:B------:R-:W-:Y:S01]  /*5500*/  IMAD R5, R3, UR7, RZ ;  /* 0x0000000703057c24 */ /* 0x000fe2000f8e02ff */
[----:B------:R-:W-:Y:S01]  /*5510*/  ULDC.64 UR6, c[0x0][0x650] ;  /* 0x0001940000067ab9 */ /* 0x000fe20000000a00 */
[----:B------:R-:W-:Y:S01]  /*5520*/  SEL R3, RZ, 0x1, !P0 ;  /* 0x00000001ff037807 */ /* 0x000fe20004000000 */
[----:B------:R0:W-:Y:S01]  /*5530*/  @P2 SYNCS.ARRIVE.TRANS64.A1T0 RZ, [R4+URZ+0x38], RZ ;  /* 0x000038ff04ff29a7 */ /* 0x0001e2000810003f */
[----:B------:R-:W-:Y:S01]  /*5540*/  IMAD.IADD R19, R19, 0x1, R5 ;  /* 0x0000000113137824 */ /* 0x000fe200078e0205 */
[----:B------:R-:W-:Y:S02]  /*5550*/  ISETP.GE.U32.AND P0, PT, R18, UR6, PT ;  /* 0x0000000612007c0c */ /* 0x000fe4000bf06070 */
[----:B------:R-:W-:-:S02]  /*5560*/  LOP3.LUT R0, R2, R0, R3, 0x96, !PT ;  /* 0x0000000002007212 */ /* 0x000fc400078e9603 */
[----:B------:R-:W-:Y:S02]  /*5570*/  ISETP.GE.U32.AND.EX P0, PT, R19, UR7, PT, P0 ;  /* 0x0000000713007c0c */ /* 0x000fe4000bf06100 */
[----:B------:R-:W-:-:S11]  /*5580*/  PRMT R2, RZ, 0x7610, R2 ;  /* 0x00007610ff027816 */ /* 0x000fd60000000002 */
[----:B0-----:R-:W-:Y:S05]  /*5590*/  @P0 BRA `(.L_x_68) ;  /* 0x0000000400680947 */ /* 0x001fea0003800000 */
[----:B------:R-:W0:Y:S01]  /*55a0*/  S2R R13, SR_CTAID.X ;  /* 0x00000000000d7919 */ /* 0x000e220000002500 */
[----:B------:R-:W-:Y:S01]  /*55b0*/  ULDC.64 UR6, c[0x0][0x628] ;  /* 0x00018a0000067ab9 */ /* 0x000fe20000000a00 */
[----:B------:R-:W1:Y:S01]  /*55c0*/  LDC R14, c[0x0][0x144] ;  /* 0x00005100ff0e7b82 */ /* 0x000e620000000800 */
[----:B------:R-:W-:Y:S01]  /*55d0*/  ISETP.NE.U32.AND P0, PT, RZ, UR6, PT ;  /* 0x00000006ff007c0c */ /* 0x000fe2000bf05070 */
[----:B------:R-:W2:Y:S01]  /*55e0*/  S2R R11, SR_CTAID.Y ;  /* 0x00000000000b7919 */ /* 0x000ea20000002600 */
[----:B------:R-:W-:Y:S01]  /*55f0*/  ULDC UR5, c[0x0][0x150] ;  /* 0x0000540000057ab9 */ /* 0x000fe20000000800 */
[----:B------:R-:W-:Y:S01]  /*5600*/  ULDC UR8, c[0x0][0x630] ;  /* 0x00018c0000087ab9 */ /* 0x000fe20000000800 */
[----:B------:R-:W-:Y:S01]  /*5610*/  ISETP.NE.AND.EX P0, PT, RZ, UR7, PT, P0 ;  /* 0x00000007ff007c0c */ /* 0x000fe2000bf05300 */
[----:B------:R-:W-:Y:S01]  /*5620*/  IMAD.MOV.U32 R2, RZ, RZ, R18 ;  /* 0x000000ffff027224 */ /* 0x000fe200078e0012 */
[----:B0-----:R-:W-:-:S05]  /*5630*/  I2FP.F32.U32 R3, R13 ;  /* 0x0000000d00037245 */ /* 0x001fca0000201000 */
[----:B------:R-:W-:Y:S01]  /*5640*/  FMUL R20, R3, UR5 ;  /* 0x0000000503147c20 */ /* 0x000fe20008400000 */
[----:B------:R-:W-:-:S05]  /*5650*/  IMAD.MOV.U32 R3, RZ, RZ, R19 ;  /* 0x000000ffff037224 */ /* 0x000fca00078e0013 */
[----:B--2---:R-:W-:Y:S05]  /*5660*/  @!P0 BRA `(.L_x_69) ;  /* 0x0000000000288947 */ /* 0x004fea0003800000 */
[----:B------:R-:W-:Y:S02]  /*5670*/  ULDC UR5, c[0x0][0x634] ;  /* 0x00018d0000057ab9 */ /* 0x000fe40000000800 */
[----:B------:R-:W-:-:S05]  /*5680*/  IADD3 R3, P0, R18, UR5, RZ ;  /* 0x0000000512037c10 */ /* 0x000fca000ff1e0ff */
[----:B------:R-:W-:-:S04]  /*5690*/  IMAD.X R15, RZ, RZ, R19, P0 ;  /* 0x000000ffff0f7224 */ /* 0x000fc800000e0613 */
[----:B------:R-:W-:-:S04]  /*56a0*/  IMAD.WIDE.U32 R4, R15, UR6, RZ ;  /* 0x000000060f047c25 */ /* 0x000fc8000f8e00ff */
[----:B------:R-:W-:-:S04]  /*56b0*/  IMAD.WIDE.U32 R4, P0, R3, UR7, R4 ;  /* 0x0000000703047c25 */ /* 0x000fc8000f800004 */
[----:B------:R-:W-:-:S04]  /*56c0*/  IMAD.WIDE.U32 R2, R3, UR6, RZ ;  /* 0x0000000603027c25 */ /* 0x000fc8000f8e00ff */
[----:B------:R-:W-:Y:S01]  /*56d0*/  IMAD.MOV.U32 R2, RZ, RZ, R5 ;  /* 0x000000ffff027224 */ /* 0x000fe200078e0005 */
[----:B------:R-:W-:Y:S01]  /*56e0*/  IADD3 RZ, P1, R3, R4, RZ ;  /* 0x0000000403ff7210 */ /* 0x000fe20007f3e0ff */
[----:B------:R-:W-:-:S04]  /*56f0*/  IMAD.X R3, RZ, RZ, RZ, P0 ;  /* 0x000000ffff037224 */ /* 0x000fc800000e06ff */
[----:B------:R-:W-:-:S08]  /*5700*/  IMAD.WIDE.U32.X R2, R15, UR7, R2, P1 ;  /* 0x000000070f027c25 */ /* 0x000fd000088e0402 */
.L_x_69:
[--C-:B------:R-:W-:Y:S01]  /*5710*/  SHF.R.U64 R12, R2, UR8, R3.reuse ;  /* 0x00000008020c7c19 */ /* 0x100fe20008001203 */
[----:B------:R-:W0:Y:S01]  /*5720*/  F2I.U32.TRUNC.NTZ R20, R20 ;  /* 0x0000001400147305 */ /* 0x000e22000020f000 */
[----:B------:R-:W-:Y:S01]  /*5730*/  SHF.R.U32.HI R2, RZ, UR8, R3 ;  /* 0x00000008ff027c19 */ /* 0x000fe20008011603 */
[----:B------:R-:W-:Y:S01]  /*5740*/  ULDC.64 UR6, c[0x0][0x620] ;  /* 0x0001880000067ab9 */ /* 0x000fe20000000a00 */
[----:B------:R-:W-:Y:S01]  /*5750*/  IADD3 R5, P0, RZ, -R12, RZ ;  /* 0x8000000cff057210 */ /* 0x000fe20007f1e0ff */
[----:B------:R-:W-:Y:S01]  /*5760*/  IMAD.MOV.U32 R3, RZ, RZ, R19 ;  /* 0x000000ffff037224 */ /* 0x000fe200078e0013 */
[----:B------:R-:W-:Y:S01]  /*5770*/  ULDC.64 UR8, c[0x0][0x640] ;  /* 0x0001900000087ab9 */ /* 0x000fe20000000a00 */
[----:B------:R-:W-:Y:S02]  /*5780*/  ULDC UR5, c[0x0][0x618] ;  /* 0x0001860000057ab9 */ /* 0x000fe40000000800 */
[----:B------:R-:W-:Y:S01]  /*5790*/  IMAD.X R2, RZ, RZ, ~R2, P0 ;  /* 0x000000ffff027224 */ /* 0x000fe200000e0e02 */
[----:B------:R-:W-:-:S03]  /*57a0*/  ISETP.NE.U32.AND P0, PT, RZ, UR8, PT ;  /* 0x00000008ff007c0c */ /* 0x000fc6000bf05070 */
[----:B------:R-:W-:Y:S01]  /*57b0*/  IMAD R4, R2, UR6, RZ ;  /* 0x0000000602047c24 */ /* 0x000fe2000f8e02ff */
[----:B------:R-:W-:Y:S01]  /*57c0*/  ISETP.NE.AND.EX P0, PT, RZ, UR9, PT, P0 ;  /* 0x00000009ff007c0c */ /* 0x000fe2000bf05300 */
[----:B------:R-:W-:-:S04]  /*57d0*/  IMAD.MOV.U32 R2, RZ, RZ, R18 ;  /* 0x000000ffff027224 */ /* 0x000fc800078e0012 */
[----:B------:R-:W-:Y:S01]  /*57e0*/  IMAD.WIDE.U32 R2, R5, UR6, R2 ;  /* 0x0000000605027c25 */ /* 0x000fe2000f8e0002 */
[----:B------:R-:W-:-:S03]  /*57f0*/  ULDC UR6, c[0x0][0x154] ;  /* 0x0000550000067ab9 */ /* 0x000fc60000000800 */
[----:B------:R-:W-:Y:S02]  /*5800*/  IMAD R5, R5, UR7, R4 ;  /* 0x0000000705057c24 */ /* 0x000fe4000f8e0204 */
[----:B0-----:R-:W-:Y:S02]  /*5810*/  IMAD.MOV R4, RZ, RZ, -R20 ;  /* 0x000000ffff047224 */ /* 0x001fe400078e0a14 */
[----:B------:R-:W0:Y:S01]  /*5820*/  LDC R20, c[0x0][0x148] ;  /* 0x00005200ff147b82 */ /* 0x000e220000000800 */
[----:B------:R-:W-:Y:S02]  /*5830*/  IMAD.IADD R3, R3, 0x1, R5 ;  /* 0x0000000103037824 */ /* 0x000fe400078e0205 */
[----:B-1----:R-:W-:Y:S01]  /*5840*/  IMAD R13, R14, R4, R13 ;  /* 0x000000040e0d7224 */ /* 0x002fe200078e020d */
[----:B------:R-:W-:Y:S02]  /*5850*/  I2FP.F32.U32 R4, R11 ;  /* 0x0000000b00047245 */ /* 0x000fe40000201000 */
[----:B------:R-:W-:-:S02]  /*5860*/  SHF.R.U64 R14, R2, UR5, R3 ;  /* 0x00000005020e7c19 */ /* 0x000fc40008001203 */
[----:B------:R-:W-:Y:S01]  /*5870*/  SHF.R.U32.HI R3, RZ, UR5, R3 ;  /* 0x00000005ff037c19 */ /* 0x000fe20008011603 */
[----:B------:R-:W-:Y:S01]  /*5880*/  FMUL R4, R4, UR6 ;  /* 0x0000000604047c20 */ /* 0x000fe20008400000 */
[----:B------:R-:W-:Y:S02]  /*5890*/  ULDC UR5, c[0x0][0x608] ;  /* 0x0001820000057ab9 */ /* 0x000fe40000000800 */
[--C-:B------:R-:W-:Y:S01]  /*58a0*/  SHF.R.U64 R21, R14, UR5, R3.reuse ;  /* 0x000000050e157c19 */ /* 0x100fe20008001203 */
[----:B------:R1:W2:Y:S01]  /*58b0*/  F2I.U32.TRUNC.NTZ R24, R4 ;  /* 0x0000000400187305 */ /* 0x0002a2000020f000 */
[----:B------:R-:W-:Y:S01]  /*58c0*/  SHF.R.U32.HI R2, RZ, UR5, R3 ;  /* 0x00000005ff027c19 */ /* 0x000fe20008011603 */
[----:B------:R-:W-:-:S03]  /*58d0*/  ULDC UR5, c[0x0][0x658] ;  /* 0x0001960000057ab9 */ /* 0x000fc60000000800 */
[--C-:B------:R-:W-:Y:S02]  /*58e0*/  SHF.R.U64 R15, R21, UR5, R2.reuse ;  /* 0x00000005150f7c19 */ /* 0x100fe40008001202 */
[----:B------:R-:W-:-:S03]  /*58f0*/  SHF.R.U32.HI R23, RZ, UR5, R2 ;  /* 0x00000005ff177c19 */ /* 0x000fc60008011602 */
[----:B------:R-:W-:Y:S02]  /*5900*/  IMAD.MOV.U32 R2, RZ, RZ, R15 ;  /* 0x000000ffff027224 */ /* 0x000fe400078e000f */
[----:B------:R-:W-:Y:S01]  /*5910*/  IMAD.MOV.U32 R3, RZ, RZ, R23 ;  /* 0x000000ffff037224 */ /* 0x000fe200078e0017 */
[----:B-1----:R-:W-:Y:S06]  /*5920*/  @!P0 BRA `(.L_x_70) ;  /* 0x0000000000288947 */ /* 0x002fec0003800000 */
        /* <DEDUP_REMOVED lines=10> */
.L_x_70:
[----:B------:R-:W-:Y:S01]  /*59d0*/  UMOV UR6, 0xffffffff ;  /* 0xffffffff00067882 */ /* 0x000fe20000000000 */
[----:B------:R-:W-:Y:S01]  /*59e0*/  ISETP.NE.AND P0, PT, R22, 0x1, PT ;  /* 0x000000011600780c */ /* 0x000fe20003f05270 */
[----:B------:R-:W-:Y:S01]  /*59f0*/  USHF.L.U32 UR6, UR6, UR5, URZ ;  /* 0x0000000506067299 */ /* 0x000fe2000800063f */
[----:B--2---:R-:W-:Y:S01]  /*5a00*/  IMAD.MOV R24, RZ, RZ, -R24 ;  /* 0x000000ffff187224 */ /* 0x004fe200078e0a18 */
[----:B------:R-:W-:Y:S01]  /*5a10*/  ULDC UR7, c[0x0][0x648] ;  /* 0x0001920000077ab9 */ /* 0x000fe20000000800 */
[----:B------:R-:W-:Y:S01]  /*5a20*/  LOP3.LUT R14, R14, UR4, RZ, 0xc0, !PT ;  /* 0x000000040e0e7c12 */ /* 0x000fe2000f8ec0ff */
[----:B------:R-:W-:Y:S01]  /*5a30*/  ULOP3.LUT UR6, URZ, UR6, URZ, 0x33, !UPT ;  /* 0x000000063f067292 */ /* 0x000fe2000f8e333f */
[----:B------:R-:W-:Y:S01]  /*5a40*/  SHF.R.U64 R2, R2, UR7, R3 ;  /* 0x0000000702027c19 */ /* 0x000fe20008001203 */
[----:B------:R-:W-:Y:S02]  /*5a50*/  UMOV UR7, 0x1 ;  /* 0x0000000100077882 */ /* 0x000fe40000000000 */
[----:B------:R-:W-:-:S02]  /*5a60*/  USHF.L.U32 UR7, UR7, UR5, URZ ;  /* 0x0000000507077299 */ /* 0x000fc4000800063f */
[----:B------:R-:W-:Y:S01]  /*5a70*/  LOP3.LUT R21, R21, UR6, RZ, 0xc0, !PT ;  /* 0x0000000615157c12 */ /* 0x000fe2000f8ec0ff */
[----:B------:R-:W-:Y:S01]  /*5a80*/  IMAD.MOV R4, RZ, RZ, -R2 ;  /* 0x000000ffff047224 */ /* 0x000fe200078e0a02 */
[----:B------:R-:W-:Y:S01]  /*5a90*/  ULDC UR5, c[0x0][0x638] ;  /* 0x00018e0000057ab9 */ /* 0x000fe20000000800 */
[----:B0-----:R-:W-:Y:S01]  /*5aa0*/  @P0 IMAD R13, R20, R24, R11 ;  /* 0x00000018140d0224 */ /* 0x001fe200078e020b */
[----:B------:R-:W-:Y:S01]  /*5ab0*/  ULDC UR6, c[0x0][0x610] ;  /* 0x0001840000067ab9 */ /* 0x000fe20000000800 */
[----:B------:R-:W-:Y:S02]  /*5ac0*/  IMAD R2, R2, UR7, R21 ;  /* 0x0000000702027c24 */ /* 0x000fe4000f8e0215 */
[----:B------:R-:W-:Y:S01]  /*5ad0*/  IMAD R15, R4, UR5, R15 ;  /* 0x00000005040f7c24 */ /* 0x000fe2000f8e020f */
[----:B------:R-:W-:Y:S01]  /*5ae0*/  ULDC UR5, c[0x0][0x600] ;  /* 0x0001800000057ab9 */ /* 0x000fe20000000800 */
[----:B------:R-:W-:Y:S02]  /*5af0*/  IMAD R13, R2, UR6, R13 ;  /* 0x00000006020d7c24 */ /* 0x000fe4000f8e020d */
[----:B------:R-:W-:-:S02]  /*5b00*/  IMAD R4, R15, UR5, R14 ;  /* 0x000000050f047c24 */ /* 0x000fc4000f8e020e */
[----:B------:R-:W-:-:S03]  /*5b10*/  IMAD.MOV.U32 R2, RZ, RZ, 0x1 ;  /* 0x00000001ff027424 */ /* 0x000fc600078e00ff */
[----:B------:R-:W-:Y:S02]  /*5b20*/  SEL R11, R4, R13, !P0 ;  /* 0x0000000d040b7207 */ /* 0x000fe40004000000 */
[----:B------:R-:W-:-:S07]  /*5b30*/  SEL R13, R13, R4, !P0 ;  /* 0x000000040d0d7207 */ /* 0x000fce0004000000 */
.L_x_68:
[----:B------:R-:W-:Y:S05]  /*5b40*/  BSYNC B1 ;  /* 0x0000000000017941 */ /* 0x000fea0003800000 */
.L_x_67:
[----:B------:R-:W-:-:S13]  /*5b50*/  LOP3.LUT P0, RZ, R2, 0xff, RZ, 0xc0, !PT ;  /* 0x000000ff02ff7812 */ /* 0x000fda000780c0ff */
[----:B------:R-:W-:Y:S05]  /*5b60*/  @P0 BRA `(.L_x_71) ;  /* 0xfffffff000dc0947 */ /* 0x000fea000383ffff */
[----:B------:R-:W-:Y:S05]  /*5b70*/  BSYNC B0 ;  /* 0x0000000000007941 */ /* 0x000fea0003800000 */
.L_x_60:
[----:B------:R-:W-:-:S03]  /*5b80*/  UMOV UR5, 0xffffffff ;  /* 0xffffffff00057882 */ /* 0x000fc60000000000 */
[----:B------:R-:W-:Y:S05]  /*5b90*/  BRA.DIV UR5, `(.L_x_72) ;  /* 0x0000000205cc7947 */ /* 0x000fea000b800000 */
[----:B------:R-:W-:-:S13]  /*5ba0*/  ELECT P6, URZ, PT ;  /* 0x00000000003f782f */ /* 0x000fda00038c0000 */
.L_x_84:
[----:B------:R-:W-:Y:S04]  /*5bb0*/  BSSY B0, `(.L_x_73) ;  /* 0x0000019000007945 */ /* 0x000fe80003800000 */
[----:B------:R-:W-:Y:S05]  /*5bc0*/  @!P6 BRA `(.L_x_74) ;  /* 0x00000000005ce947 */ /* 0x000fea0003800000 */
[----:B------:R-:W-:-:S04]  /*5bd0*/  LOP3.LUT R17, R17, 0x2, RZ, 0xfc, !PT ;  /* 0x0000000211117812 */ /* 0x000fc800078efcff */
[----:B------:R-:W-:-:S13]  /*5be0*/  ISETP.NE.AND P0, PT, R17, 0x3, PT ;  /* 0x000000031100780c */ /* 0x000fda0003f05270 */
[----:B------:R-:W-:Y:S05]  /*5bf0*/  @!P0 BRA `(.L_x_75) ;  /* 0x0000000000048947 */ /* 0x000fea0003800000 */
[----:B------:R-:W-:Y:S01]  /*5c00*/  BPT.TRAP 0x1 ;  /* 0x000000040000795c */ /* 0x000fe20000300000 */
.L_x_75:
[----:B------:R-:W0:Y:S01]  /*5c10*/  S2R R3, SR_CgaCtaId ;  /* 0x0000000000037919 */ /* 0x000e220000008800 */
[----:B------:R-:W-:-:S04]  /*5c20*/  MOV R2, 0x400 ;  /* 0x0000040000027802 */ /* 0x000fc80000000f00 */
[----:B0-----:R-:W-:Y:S02]  /*5c30*/  LEA R3, R3, R2, 0x18 ;  /* 0x0000000203037211 */ /* 0x001fe400078ec0ff */
[----:B------:R-:W-:-:S03]  /*5c40*/  SHF.L.U32 R2, R0, 0x1f, RZ ;  /* 0x0000001f00027819 */ /* 0x000fc600000006ff */
[----:B------:R-:W-:-:S04]  /*5c50*/  VIADD R3, R3, 0x10 ;  /* 0x0000001003037836 */ /* 0x000fc80000000000 */
[C---:B------:R-:W-:Y:S02]  /*5c60*/  IMAD R7, R10.reuse, 0x8, R3 ;  /* 0x000000080a077824 */ /* 0x040fe400078e0203 */
[----:B------:R-:W-:Y:S02]  /*5c70*/  VIADD R10, R10, 0x1 ;  /* 0x000000010a0a7836 */ /* 0x000fe40000000000 */
[----:B------:R-:W0:Y:S03]  /*5c80*/  SYNCS.PHASECHK.TRANS64.TRYWAIT P0, [R7+URZ], R2 ;  /* 0x00000002070075a7 */ /* 0x000e26000800017f */
[----:B------:R-:W-:-:S04]  /*5c90*/  ISETP.NE.AND P1, PT, R10, 0x2, PT ;  /* 0x000000020a00780c */ /* 0x000fc80003f25270 */
[----:B------:R-:W-:Y:S02]  /*5ca0*/  SEL R5, RZ, 0x1, P1 ;  /* 0x00000001ff057807 */ /* 0x000fe40000800000 */
[----:B------:R-:W-:Y:S02]  /*5cb0*/  SEL R10, R10, RZ, P1 ;  /* 0x000000ff0a0a7207 */ /* 0x000fe40000800000 */
[----:B------:R-:W-:Y:S01]  /*5cc0*/  LOP3.LUT R0, R0, R5, RZ, 0x3c, !PT ;  /* 0x0000000500007212 */ /* 0x000fe200078e3cff */
[----:B0-----:R-:W-:Y:S06]  /*5cd0*/  @!P0 BRA `(.L_x_76) ;  /* 0x00000000009c8947 */ /* 0x001fec0003800000 */
.L_x_85:
[----:B------:R-:W-:Y:S01]  /*5ce0*/  IMAD R3, R10, 0x8, R3 ;  /* 0x000000080a037824 */ /* 0x000fe200078e0203 */
[----:B------:R-:W-:-:S07]  /*5cf0*/  SHF.L.U32 R0, R0, 0x1f, RZ ;  /* 0x0000001f00007819 */ /* 0x000fce00000006ff */
.L_x_77:
[----:B-1----:R1:W2:Y:S02]  /*5d00*/  SYNCS.PHASECHK.TRANS64.TRYWAIT P0, [R3+URZ], R0 ;  /* 0x00000000030075a7 */ /* 0x0022a4000800017f */
[----:B--2---:R-:W-:Y:S05]  /*5d10*/  @!P0 NANOSLEEP.SYNCS 0x989680 ;  /* 0x009896800000895d */ /* 0x004fea0003900000 */
[----:B------:R-:W2:Y:S02]  /*5d20*/  @!P0 SYNCS.PHASECHK.TRANS64 P0, [R3+URZ], R0 ;  /* 0x00000000030085a7 */ /* 0x000ea4000800007f */
[----:B--2---:R-:W-:Y:S05]  /*5d30*/  @!P0 BRA `(.L_x_77) ;  /* 0xfffffffc00f08947 */ /* 0x004fea000383ffff */
.L_x_74:
[----:B------:R-:W-:Y:S05]  /*5d40*/  BSYNC B0 ;  /* 0x0000000000007941 */ /* 0x000fea0003800000 */
.L_x_73:
[----:B------:R-:W-:Y:S05]  /*5d50*/  EXIT ;  /* 0x000000000000794d */ /* 0x000fea0003800000 */
.L_x_21:
[----:B-1----:R1:W2:Y:S02]  /*5d60*/  SYNCS.PHASECHK.TRANS64.TRYWAIT P1, [R3+URZ], R0 ;  /* 0x00000000030075a7 */ /* 0x0022a4000802017f */
[----:B--2---:R-:W-:Y:S05]  /*5d70*/  @!P1 NANOSLEEP.SYNCS 0x989680 ;  /* 0x009896800000995d */ /* 0x004fea0003900000 */
[----:B------:R-:W2:Y:S02]  /*5d80*/  @!P1 SYNCS.PHASECHK.TRANS64 P1, [R3+URZ], R0 ;  /* 0x00000000030095a7 */ /* 0x000ea4000802007f */
[----:B--2---:R-:W-:Y:S05]  /*5d90*/  @!P1 BRA `(.L_x_21) ;  /* 0xfffffffc00f09947 */ /* 0x004fea000383ffff */
[----:B------:R-:W-:Y:S05]  /*5da0*/  BRA `(.L_x_20) ;  /* 0xffffffb400c87947 */ /* 0x000fea000383ffff */
.L_x_26:
[----:B-1----:R1:W2:Y:S02]  /*5db0*/  SYNCS.PHASECHK.TRANS64.TRYWAIT P1, [R4+URZ], R3 ;  /* 0x00000003040075a7 */ /* 0x0022a4000802017f */
[----:B--2---:R-:W-:Y:S05]  /*5dc0*/  @!P1 NANOSLEEP.SYNCS 0x989680 ;  /* 0x009896800000995d */ /* 0x004fea0003900000 */
[----:B------:R-:W2:Y:S02]  /*5dd0*/  @!P1 SYNCS.PHASECHK.TRANS64 P1, [R4+URZ], R3 ;  /* 0x00000003040095a7 */ /* 0x000ea4000802007f */
[----:B--2---:R-:W-:Y:S05]  /*5de0*/  @!P1 BRA `(.L_x_26) ;  /* 0xfffffffc00f09947 */ /* 0x004fea000383ffff */
[----:B------:R-:W-:Y:S05]  /*5df0*/  BRA `(.L_x_25) ;  /* 0xffffffc000b47947 */ /* 0x000fea000383ffff */
.L_x_61:
[----:B------:R-:W-:Y:S01]  /*5e00*/  BSSY B1, `(.L_x_78) ;  /* 0x0000006000017945 */ /* 0x000fe20003800000 */
[----:B------:R-:W-:-:S07]  /*5e10*/  IMAD.MOV.U32 R15, RZ, RZ, -0x1 ;  /* 0xffffffffff0f7424 */ /* 0x000fce00078e00ff */
[----:B------:R-:W-:Y:S05]  /*5e20*/  WARPSYNC.COLLECTIVE R15, `(.L_x_79) ;  /* 0x000000000f0c7348 */ /* 0x000fea0003c00000 */
[----:B------:R-:W-:Y:S02]  /*5e30*/  ELECT P6, UR62, PT ;  /* 0x00000000003e782f */ /* 0x000fe400038c0000 */
[----:B------:R-:W-:Y:S01]  /*5e40*/  MOV R14, UR62 ;  /* 0x0000003e000e7c02 */ /* 0x000fe20008000f00 */
[----:B------:R-:W-:Y:S10]  /*5e50*/  ENDCOLLECTIVE ;  /* 0x000000000000791b */ /* 0x000ff40003800000 */
.L_x_79:
[----:B------:R-:W-:Y:S05]  /*5e60*/  BSYNC B1 ;  /* 0x0000000000017941 */ /* 0x000fea0003800000 */
.L_x_78:
[----:B------:R-:W-:Y:S05]  /*5e70*/  BRA `(.L_x_80) ;  /* 0xfffffff000247947 */ /* 0x000fea000383ffff */
.L_x_64:
[----:B-1----:R1:W2:Y:S02]  /*5e80*/  SYNCS.PHASECHK.TRANS64.TRYWAIT P1, [R15+URZ+0x10], R4 ;  /* 0x000010040f0075a7 */ /* 0x0022a4000802017f */
[----:B--2---:R-:W-:Y:S05]  /*5e90*/  @!P1 NANOSLEEP.SYNCS 0x989680 ;  /* 0x009896800000995d */ /* 0x004fea0003900000 */
[----:B------:R-:W2:Y:S02]  /*5ea0*/  @!P1 SYNCS.PHASECHK.TRANS64 P1, [R15+URZ+0x10], R4 ;  /* 0x000010040f0095a7 */ /* 0x000ea4000802007f */
[----:B--2---:R-:W-:Y:S05]  /*5eb0*/  @!P1 BRA `(.L_x_64) ;  /* 0xfffffffc00f09947 */ /* 0x004fea000383ffff */
[----:B------:R-:W-:Y:S05]  /*5ec0*/  BRA `(.L_x_81) ;  /* 0xfffffff000607947 */ /* 0x000fea000383ffff */
.L_x_72:
[----:B------:R-:W-:Y:S01]  /*5ed0*/  BSSY B0, `(.L_x_82) ;  /* 0x0000006000007945 */ /* 0x000fe20003800000 */
[----:B------:R-:W-:-:S07]  /*5ee0*/  IMAD.MOV.U32 R15, RZ, RZ, -0x1 ;  /* 0xffffffffff0f7424 */ /* 0x000fce00078e00ff */
[----:B------:R-:W-:Y:S05]  /*5ef0*/  WARPSYNC.COLLECTIVE R15, `(.L_x_83) ;  /* 0x000000000f0c7348 */ /* 0x000fea0003c00000 */
[----:B------:R-:W-:Y:S02]  /*5f00*/  ELECT P6, UR62, PT ;  /* 0x00000000003e782f */ /* 0x000fe400038c0000 */
[----:B------:R-:W-:Y:S01]  /*5f10*/  MOV R14, UR62 ;  /* 0x0000003e000e7c02 */ /* 0x000fe20008000f00 */
[----:B------:R-:W-:Y:S10]  /*5f20*/  ENDCOLLECTIVE ;  /* 0x000000000000791b */ /* 0x000ff40003800000 */
.L_x_83:
[----:B------:R-:W-:Y:S05]  /*5f30*/  BSYNC B0 ;  /* 0x0000000000007941 */ /* 0x000fea0003800000 */
.L_x_82:
[----:B------:R-:W-:Y:S05]  /*5f40*/  BRA `(.L_x_84) ;  /* 0xfffffffc00187947 */ /* 0x000fea000383ffff */
.L_x_76:
[----:B0-----:R0:W1:Y:S02]  /*5f50*/  SYNCS.PHASECHK.TRANS64.TRYWAIT P0, [R7+URZ], R2 ;  /* 0x00000002070075a7 */ /* 0x001064000800017f */
[----:B-1----:R-:W-:Y:S05]  /*5f60*/  @!P0 NANOSLEEP.SYNCS 0x989680 ;  /* 0x009896800000895d */ /* 0x002fea0003900000 */
[----:B------:R-:W1:Y:S02]  /*5f70*/  @!P0 SYNCS.PHASECHK.TRANS64 P0, [R7+URZ], R2 ;  /* 0x00000002070085a7 */ /* 0x000e64000800007f */
[----:B-1----:R-:W-:Y:S05]  /*5f80*/  @!P0 BRA `(.L_x_76) ;  /* 0xfffffffc00f08947 */ /* 0x002fea000383ffff */
[----:B------:R-:W-:Y:S05]  /*5f90*/  BRA `(.L_x_85) ;  /* 0xfffffffc00507947 */ /* 0x000fea000383ffff */
.L_x_86:
[----:B------:R-:W-:-:S00]  /*5fa0*/  BRA `(.L_x_86) ;  /* 0xfffffffc00fc7947 */ /* 0x000fc0000383ffff */
[----:B------:R-:W-:-:S00]  /*5fb0*/  NOP ;  /* 0x0000000000007918 */ /* 0x000fc00000000000 */
        /* <DEDUP_REMOVED lines=12> */
.L_x_87:


//--------------------- .nv.global.init           --------------------------
	.section	.nv.global.init,"aw",@progbits
.nv.global.init:
	.type		$str$22,@object
	.size		$str$22,($str$23 - $str$22)
$str$22:
        /*0000*/ 	.byte	0x6b, 0x5f, 0x74, 0x69, 0x6c, 0x65, 0x5f, 0x63, 0x6f, 0x75, 0x6e, 0x74, 0x20, 0x3e, 0x3d, 0x20
        /*0010*/ 	.byte	0x31, 0x00
	.type		$str$23,@object
	.size		$str$23,(__unnamed_1 - $str$23)
$str$23:
        /*0012*/ 	.byte	0x2f, 0x74, 0x6d, 0x70, 0x2f, 0x63, 0x75, 0x74, 0x6c, 0x61, 0x73, 0x73, 0x5f, 0x73, 0x77, 0x65
        /*0022*/ 	.byte	0x65, 0x70, 0x5f, 0x73, 0x72, 0x63, 0x2f, 0x69, 0x6e, 0x63, 0x6c, 0x75, 0x64, 0x65, 0x2f, 0x63
        /*0032*/ 	.byte	0x75, 0x74, 0x6c, 0x61, 0x73, 0x73, 0x2f, 0x67, 0x65, 0x6d, 0x6d, 0x2f, 0x63, 0x6f, 0x6c, 0x6c
        /*0042*/ 	.byte	0x65, 0x63, 0x74, 0x69, 0x76, 0x65, 0x2f, 0x73, 0x6d, 0x39, 0x30, 0x5f, 0x6d, 0x6d, 0x61, 0x5f
        /*0052*/ 	.byte	0x74, 0x6d, 0x61, 0x5f, 0x67, 0x6d, 0x6d, 0x61, 0x5f, 0x73, 0x73, 0x5f, 0x77, 0x61, 0x72, 0x70
        /*0062*/ 	.byte	0x73, 0x70, 0x65, 0x63, 0x69, 0x61, 0x6c, 0x69, 0x7a, 0x65, 0x64, 0x2e, 0x68, 0x70, 0x70, 0x00
	.type		__unnamed_1,@object
	.size		__unnamed_1,(.L_0 - __unnamed_1)
__unnamed_1:
        /*0072*/ 	.byte	0x76, 0x6f, 0x69, 0x64, 0x20, 0x63, 0x75, 0x74, 0x6c, 0x61, 0x73, 0x73, 0x3a, 0x3a, 0x67, 0x65
        /* <DEDUP_REMOVED lines=180> */
        /*0bc2*/ 	.byte	0x3a, 0x69, 0x64, 0x65, 0x6e, 0x74, 0x69, 0x74, 0x79, 0x5d, 0x00
.L_0:


//--------------------- .nv.shared._ZN7cutlass13device_kernelINS_4gemm6kernel13GemmUniversalIN4cute5tupleIJiiiiEEENS1_10collective13CollectiveMmaINS1_34MainloopSm90TmaGmmaWarpSpecializedILi2ENS5_IJNS4_1CILi2EEENSA_ILi1EEESC_EEENS1_35KernelTmaWarpSpecializedCooperativeEEENS5_IJNSA_ILi384EEENSA_ILi8EEENSA_ILi128EEEEEENS_10bfloat16_tENS5_IJlSC_lEEESK_SL_NS4_8TiledMMAINS4_8MMA_AtomIJNS4_4SM904GMMA26MMA_64x8x16_F32BF16BF16_SSILNSP_5MajorE0ELSR_0ELNSP_7ScaleInE1ELSS_1EEEEEENS4_6LayoutISD_NS5_IJSC_NSA_ILi0EEESW_EEEEENS5_IJNS4_10UnderscoreESZ_SZ_EEEEENS4_13SM90_TMA_LOADENS4_14ComposedLayoutINS4_7SwizzleILi3ELi4ELi3EEENS4_18smem_ptr_flag_bitsILi16EEENSV_INS5_IJSH_NSA_ILi64EEEEEENS5_IJS18_SC_EEEEEEEvNS4_8identityENS4_23SM90_TMA_LOAD_MULTICASTES1C_vS1D_EENS_8epilogue10collective6detail29Sm90TmaWarpSpecializedAdapterINS1H_15DefaultEpilogueISK_SL_SL_NS1G_6thread17LinearCombinationISK_Li1EffLNS1L_9ScaleType4KindE0ELNS_15FloatRoundStyleE2ESK_EENS1_15EpilogueDefaultEEEEEvvEEEEvNT_6ParamsE --------------------------
	.section	.nv.shared._ZN7cutlass13device_kernelINS_4gemm6kernel13GemmUniversalIN4cute5tupleIJiiiiEEENS1_10collective13CollectiveMmaINS1_34MainloopSm90TmaGmmaWarpSpecializedILi2ENS5_IJNS4_1CILi2EEENSA_ILi1EEESC_EEENS1_35KernelTmaWarpSpecializedCooperativeEEENS5_IJNSA_ILi384EEENSA_ILi8EEENSA_ILi128EEEEEENS_10bfloat16_tENS5_IJlSC_lEEESK_SL_NS4_8TiledMMAINS4_8MMA_AtomIJNS4_4SM904GMMA26MMA_64x8x16_F32BF16BF16_SSILNSP_5MajorE0ELSR_0ELNSP_7ScaleInE1ELSS_1EEEEEENS4_6LayoutISD_NS5_IJSC_NSA_ILi0EEESW_EEEEENS5_IJNS4_10UnderscoreESZ_SZ_EEEEENS4_13SM90_TMA_LOADENS4_14ComposedLayoutINS4_7SwizzleILi3ELi4ELi3EEENS4_18smem_ptr_flag_bitsILi16EEENSV_INS5_IJSH_NSA_ILi64EEEEEENS5_IJS18_SC_EEEEEEEvNS4_8identityENS4_23SM90_TMA_LOAD_MULTICASTES1C_vS1D_EENS_8epilogue10collective6detail29Sm90TmaWarpSpecializedAdapterINS1H_15DefaultEpilogueISK_SL_SL_NS1G_6thread17LinearCombinationISK_Li1EffLNS1L_9ScaleType4KindE0ELNS_15FloatRoundStyleE2ESK_EENS1_15EpilogueDefaultEEEEEvvEEEEvNT_6ParamsE,"aw",@nobits
	.sectionflags	@""
	.align	16
	.zero		1024


//--------------------- .nv.shared.reserved.0     --------------------------
	.section	.nv.shared.reserved.0,"aw",@nobits
	.weak		__nv_reservedSMEM_offset_0_alias
	.size		__nv_reservedSMEM_offset_0_alias, 0, 0
	.other		__nv_reservedSMEM_offset_0_alias,@"STO_CUDA_RESERVED_SHARED STV_DEFAULT"
__nv_reservedSMEM_offset_0_alias:
	.zero		0


//--------------------- .nv.global                --------------------------
	.section	.nv.global,"aw",@nobits
.nv.global:
	.type		_ZN39_INTERNAL_fd5a3816_4_k_cu_a89b4dc3_78074cute1_E,@object
	.size		_ZN39_INTERNAL_fd5a3816_4_k_cu_a89b4dc3_78074cute1_E,(_ZN39_INTERNAL_fd5a3816_4_k_cu_a89b4dc3_78074cuda3std3__45__cpo6cbeginE - _ZN39_INTERNAL_fd5a3816_4_k_cu_a89b4dc3_78074cute1_E)
_ZN39_INTERNAL_fd5a3816_4_k_cu_a89b4dc3_78074cute1_E:
	.zero		1
	.type		_ZN39_INTERNAL_fd5a3816_4_k_cu_a89b4dc3_78074cuda3std3__45__cpo6cbeginE,@object
	.size		_ZN39_INTERNAL_fd5a3816_4_k_cu_a89b4dc3_78074cuda3std3__45__cpo6cbeginE,(_ZN39_INTERNAL_fd5a3816_4_k_cu_a89b4dc3_78074cuda3std3__48in_placeE - _ZN39_INTERNAL_fd5a3816_4_k_cu_a89b4dc3_78074cuda3std3__45__cpo6cbeginE)
_ZN39_INTERNAL_fd5a3816_4_k_cu_a89b4dc3_78074cuda3std3__45__cpo6cbeginE:
	.zero		1
	.type		_ZN39_INTERNAL_fd5a3816_4_k_cu_a89b4dc3_78074cuda3std3__48in_placeE,@object
	.size		_ZN39_INTERNAL_fd5a3816_4_k_cu_a89b4dc3_78074cuda3std3__48in_placeE,(_ZN39_INTERNAL_fd5a3816_4_k_cu_a89b4dc3_78074cuda3std6ranges3__45__cpo9iter_moveE - _ZN39_INTERNAL_fd5a3816_4_k_cu_a89b4dc3_78074cuda3std3__48in_placeE)
_ZN39_INTERNAL_fd5a3816_4_k_cu_a89b4dc3_78074cuda3std3__48in_placeE:
	.zero		1
	.type		_ZN39_INTERNAL_fd5a3816_4_k_cu_a89b4dc3_78074cuda3std6ranges3__45__cpo9iter_moveE,@object
	.size		_ZN39_INTERNAL_fd5a3816_4_k_cu_a89b4dc3_78074cuda3std6ranges3__45__cpo9iter_moveE,(_ZN39_INTERNAL_fd5a3816_4_k_cu_a89b4dc3_78074cuda3std3__45__cpo5beginE - _ZN39_INTERNAL_fd5a3816_4_k_cu_a89b4dc3_78074cuda3std6ranges3__45__cpo9iter_moveE)
_ZN39_INTERNAL_fd5a3816_4_k_cu_a89b4dc3_78074cuda3std6ranges3__45__cpo9iter_moveE:
	.zero		1
	.type		_ZN39_INTERNAL_fd5a3816_4_k_cu_a89b4dc3_78074cuda3std3__45__cpo5beginE,@object
	.size		_ZN39_INTERNAL_fd5a3816_4_k_cu_a89b4dc3_78074cuda3std3__45__cpo5beginE,(_ZN39_INTERNAL_fd5a3816_4_k_cu_a89b4dc3_78074cuda3std3__441_GLOBAL__N__fd5a3816_4_k_cu_a89b4dc3_78076ignoreE - _ZN39_INTERNAL_fd5a3816_4_k_cu_a89b4dc3_78074cuda3std3__45__cpo5beginE)
_ZN39_INTERNAL_fd5a3816_4_k_cu_a89b4dc3_78074cuda3std3__45__cpo5beginE:
	.zero		1
	.type		_ZN39_INTERNAL_fd5a3816_4_k_cu_a89b4dc3_78074cuda3std3__441_GLOBAL__N__fd5a3816_4_k_cu_a89b4dc3_78076ignoreE,@object
	.size		_ZN39_INTERNAL_fd5a3816_4_k_cu_a89b4dc3_78074cuda3std3__441_GLOBAL__N__fd5a3816_4_k_cu_a89b4dc3_78076ignoreE,(_ZN39_INTERNAL_fd5a3816_4_k_cu_a89b4dc3_78074cute7productE - _ZN39_INTERNAL_fd5a3816_4_k_cu_a89b4dc3_78074cuda3std3__441_GLOBAL__N__fd5a3816_4_k_cu_a89b4dc3_78076ignoreE)
_ZN39_INTERNAL_fd5a3816_4_k_cu_a89b4dc3_78074cuda3std3__441_GLOBAL__N__fd5a3816_4_k_cu_a89b4dc3_78076ignoreE:
	.zero		1
	.type		_ZN39_INTERNAL_fd5a3816_4_k_cu_a89b4dc3_78074cute7productE,@object
	.size		_ZN39_INTERNAL_fd5a3816_4_k_cu_a89b4dc3_78074cute7productE,(_ZN39_INTERNAL_fd5a3816_4_k_cu_a89b4dc3_78074cuda3std3__45__cpo3endE - _ZN39_INTERNAL_fd5a3816_4_k_cu_a89b4dc3_78074cute7productE)
_ZN39_INTERNAL_fd5a3816_4_k_cu_a89b4dc3_78074cute7productE:
	.zero		1
	.type		_ZN39_INTERNAL_fd5a3816_4_k_cu_a89b4dc3_78074cuda3std3__45__cpo3endE,@object
	.size		_ZN39_INTERNAL_fd5a3816_4_k_cu_a89b4dc3_78074cuda3std3__45__cpo3endE,(_ZN39_INTERNAL_fd5a3816_4_k_cu_a89b4dc3_78074cuda3std3__419piecewise_constructE - _ZN39_INTERNAL_fd5a3816_4_k_cu_a89b4dc3_78074cuda3std3__45__cpo3endE)
_ZN39_INTERNAL_fd5a3816_4_k_cu_a89b4dc3_78074cuda3std3__45__cpo3endE:
	.zero		1
	.type		_ZN39_INTERNAL_fd5a3816_4_k_cu_a89b4dc3_78074cuda3std3__419piecewise_constructE,@object
	.size		_ZN39_INTERNAL_fd5a3816_4_k_cu_a89b4dc3_78074cuda3std3__419piecewise_constructE,(_ZN39_INTERNAL_fd5a3816_4_k_cu_a89b4dc3_78074cuda3std3__45__cpo4cendE - _ZN39_INTERNAL_fd5a3816_4_k_cu_a89b4dc3_78074cuda3std3__419piecewise_constructE)
_ZN39_INTERNAL_fd5a3816_4_k_cu_a89b4dc3_78074cuda3std3__419piecewise_constructE:
	.zero		1
	.type		_ZN39_INTERNAL_fd5a3816_4_k_cu_a89b4dc3_78074cuda3std3__45__cpo4cendE,@object
	.size		_ZN39_INTERNAL_fd5a3816_4_k_cu_a89b4dc3_78074cuda3std3__45__cpo4cendE,(_ZN39_INTERNAL_fd5a3816_4_k_cu_a89b4dc3_78074cuda3std6ranges3__45__cpo4swapE - _ZN39_INTERNAL_fd5a3816_4_k_cu_a89b4dc3_78074cuda3std3__45__cpo4cendE)
_ZN39_INTERNAL_fd5a3816_4_k_cu_a89b4dc3_78074cuda3std3__45__cpo4cendE:
	.zero		1
	.type		_ZN39_INTERNAL_fd5a3816_4_k_cu_a89b4dc3_78074cuda3std6ranges3__45__cpo4swapE,@object
	.size		_ZN39_INTERNAL_fd5a3816_4_k_cu_a89b4dc3_78074cuda3std6ranges3__45__cpo4swapE,(.L_8 - _ZN39_INTERNAL_fd5a3816_4_k_cu_a89b4dc3_78074cuda3std6ranges3__45__cpo4swapE)
_ZN39_INTERNAL_fd5a3816_4_k_cu_a89b4dc3_78074cuda3std6ranges3__45__cpo4swapE:
	.zero		1
.L_8:


//--------------------- .nv.constant0._ZN7cutlass13device_kernelINS_4gemm6kernel13GemmUniversalIN4cute5tupleIJiiiiEEENS1_10collective13CollectiveMmaINS1_34MainloopSm90TmaGmmaWarpSpecializedILi2ENS5_IJNS4_1CILi2EEENSA_ILi1EEESC_EEENS1_35KernelTmaWarpSpecializedCooperativeEEENS5_IJNSA_ILi384EEENSA_ILi8EEENSA_ILi128EEEEEENS_10bfloat16_tENS5_IJlSC_lEEESK_SL_NS4_8TiledMMAINS4_8MMA_AtomIJNS4_4SM904GMMA26MMA_64x8x16_F32BF16BF16_SSILNSP_5MajorE0ELSR_0ELNSP_7ScaleInE1ELSS_1EEEEEENS4_6LayoutISD_NS5_IJSC_NSA_ILi0EEESW_EEEEENS5_IJNS4_10UnderscoreESZ_SZ_EEEEENS4_13SM90_TMA_LOADENS4_14ComposedLayoutINS4_7SwizzleILi3ELi4ELi3EEENS4_18smem_ptr_flag_bitsILi16EEENSV_INS5_IJSH_NSA_ILi64EEEEEENS5_IJS18_SC_EEEEEEEvNS4_8identityENS4_23SM90_TMA_LOAD_MULTICASTES1C_vS1D_EENS_8epilogue10collective6detail29Sm90TmaWarpSpecializedAdapterINS1H_15DefaultEpilogueISK_SL_SL_NS1G_6thread17LinearCombinationISK_Li1EffLNS1L_9ScaleType4KindE0ELNS_15FloatRoundStyleE2ESK_EENS1_15EpilogueDefaultEEEEEvvEEEEvNT_6ParamsE --------------------------
	.section	.nv.constant0._ZN7cutlass13device_kernelINS_4gemm6kernel13GemmUniversalIN4cute5tupleIJiiiiEEENS1_10collective13CollectiveMmaINS1_34MainloopSm90TmaGmmaWarpSpecializedILi2ENS5_IJNS4_1CILi2EEENSA_ILi1EEESC_EEENS1_35KernelTmaWarpSpecializedCooperativeEEENS5_IJNSA_ILi384EEENSA_ILi8EEENSA_ILi128EEEEEENS_10bfloat16_tENS5_IJlSC_lEEESK_SL_NS4_8TiledMMAINS4_8MMA_AtomIJNS4_4SM904GMMA26MMA_64x8x16_F32BF16BF16_SSILNSP_5MajorE0ELSR_0ELNSP_7ScaleInE1ELSS_1EEEEEENS4_6LayoutISD_NS5_IJSC_NSA_ILi0EEESW_EEEEENS5_IJNS4_10UnderscoreESZ_SZ_EEEEENS4_13SM90_TMA_LOADENS4_14ComposedLayoutINS4_7SwizzleILi3ELi4ELi3EEENS4_18smem_ptr_flag_bitsILi16EEENSV_INS5_IJSH_NSA_ILi64EEEEEENS5_IJS18_SC_EEEEEEEvNS4_8identityENS4_23SM90_TMA_LOAD_MULTICASTES1C_vS1D_EENS_8epilogue10collective6detail29Sm90TmaWarpSpecializedAdapterINS1H_15DefaultEpilogueISK_SL_SL_NS1G_6thread17LinearCombinationISK_Li1EffLNS1L_9ScaleType4KindE0ELNS_15FloatRoundStyleE2ESK_EENS1_15EpilogueDefaultEEEEEvvEEEEvNT_6ParamsE,"a",@progbits
	.sectionflags	@""
	.align	4
.nv.constant0._ZN7cutlass13device_kernelINS_4gemm6kernel13GemmUniversalIN4cute5tupleIJiiiiEEENS1_10collective13CollectiveMmaINS1_34MainloopSm90TmaGmmaWarpSpecializedILi2ENS5_IJNS4_1CILi2EEENSA_ILi1EEESC_EEENS1_35KernelTmaWarpSpecializedCooperativeEEENS5_IJNSA_ILi384EEENSA_ILi8EEENSA_ILi128EEEEEENS_10bfloat16_tENS5_IJlSC_lEEESK_SL_NS4_8TiledMMAINS4_8MMA_AtomIJNS4_4SM904GMMA26MMA_64x8x16_F32BF16BF16_SSILNSP_5MajorE0ELSR_0ELNSP_7ScaleInE1ELSS_1EEEEEENS4_6LayoutISD_NS5_IJSC_NSA_ILi0EEESW_EEEEENS5_IJNS4_10UnderscoreESZ_SZ_EEEEENS4_13SM90_TMA_LOADENS4_14ComposedLayoutINS4_7SwizzleILi3ELi4ELi3EEENS4_18smem_ptr_flag_bitsILi16EEENSV_INS5_IJSH_NSA_ILi64EEEEEENS5_IJS18_SC_EEEEEEEvNS4_8identityENS4_23SM90_TMA_LOAD_MULTICASTES1C_vS1D_EENS_8epilogue10collective6detail29Sm90TmaWarpSpecializedAdapterINS1H_15DefaultEpilogueISK_SL_SL_NS1G_6thread17LinearCombinationISK_Li1EffLNS1L_9ScaleType4KindE0ELNS_15FloatRoundStyleE2ESK_EENS1_15EpilogueDefaultEEEEEvvEEEEvNT_6ParamsE:
	.zero		1664


//--------------------- SYMBOLS --------------------------

	.type		.nv.reservedSmem.offset0,@object
	.size		.nv.reservedSmem.offset0,0x4
	.type		__assertfail,@function
